	.target	sm_90a

	.elftype	@"ET_EXEC"


//--------------------- .note.nv.tkinfo           --------------------------
	.section	.note.nv.tkinfo,"",@"SHT_NOTE"
	.sectionflags	@"SHF_NOTE_NV_TKINFO"
	.tkinfo
        /*0018*/ 	.word	0x00000002
        /*0030*/ 	.string	""
        /*0030*/ 	.string	"ptxas"
        /*0030*/ 	.string	"Cuda compilation tools, release 13.0, V13.0.88"
        /*0030*/ 	.string	"Build cuda_13.0.r13.0/compiler.36424714_0"
        /*0030*/ 	.string	"-arch sm_90a -m 64 "



//--------------------- .note.nv.cuinfo           --------------------------
	.section	.note.nv.cuinfo,"",@"SHT_NOTE"
	.sectionflags	@"SHF_NOTE_NV_CUINFO"
        /*0018*/ 	.short	0x0002
        /*001a*/ 	.short	0x005a
        /*001c*/ 	.short	0x0082
	.zero		2


//--------------------- .nv.info                  --------------------------
	.section	.nv.info,"",@"SHT_CUDA_INFO"
	.align	4


	//----- nvinfo : EIATTR_REGCOUNT
	.align		4
        /*0000*/ 	.byte	0x04, 0x2f
        /*0002*/ 	.short	(.L_15 - .L_14)
	.align		4
.L_14:
        /*0004*/ 	.word	index@(_ZN7cutlass13device_kernelINS_4gemm6kernel13GemmUniversalIN4cute5tupleIJiiiiEEENS1_10collective13CollectiveMmaINS1_34MainloopSm90TmaGmmaWarpSpecializedILi7ENS5_IJNS4_1CILi1EEESB_SB_EEENS1_35KernelTmaWarpSpecializedCooperativeEEENS5_IJNSA_ILi128EEENSA_ILi256EEENSA_ILi64EEEEEEfNS5_IJlSB_lEEEfSJ_NS4_8TiledMMAINS4_8MMA_AtomIJNS4_4SM904GMMA30MMA_64x256x8_F32TF32TF32_SS_TNILNSN_7ScaleInE1ELSP_1EEEEEENS4_6LayoutINS5_IJNSA_ILi2EEESB_SB_EEENS5_IJSB_NSA_ILi0EEESV_EEEEENS5_IJNS4_10UnderscoreESY_SY_EEEEENS4_13SM90_TMA_LOADENS4_14ComposedLayoutINS4_7SwizzleILi3ELi4ELi3EEENS4_18smem_ptr_flag_bitsILi32EEENSS_INS5_IJNSA_ILi8EEENSA_ILi32EEEEEENS5_IJS18_SB_EEEEEEEvNS4_8identityES11_S1C_vS1D_EENS_8epilogue10collective6detail29Sm90TmaWarpSpecializedAdapterINS1G_15DefaultEpilogueIfSJ_SJ_NS1F_6thread17LinearCombinationIfLi1EffLNS1K_9ScaleType4KindE0ELNS_15FloatRoundStyleE2EfEENS1_15EpilogueDefaultEEEEEvvEEEEvNT_6ParamsE)
        /*0008*/ 	.word	0x000000a8


	//----- nvinfo : EIATTR_FRAME_SIZE
	.align		4
.L_15:
        /*000c*/ 	.byte	0x04, 0x11
        /*000e*/ 	.short	(.L_17 - .L_16)
	.align		4
.L_16:
        /*0010*/ 	.word	index@(_ZN7cutlass13device_kernelINS_4gemm6kernel13GemmUniversalIN4cute5tupleIJiiiiEEENS1_10collective13CollectiveMmaINS1_34MainloopSm90TmaGmmaWarpSpecializedILi7ENS5_IJNS4_1CILi1EEESB_SB_EEENS1_35KernelTmaWarpSpecializedCooperativeEEENS5_IJNSA_ILi128EEENSA_ILi256EEENSA_ILi64EEEEEEfNS5_IJlSB_lEEEfSJ_NS4_8TiledMMAINS4_8MMA_AtomIJNS4_4SM904GMMA30MMA_64x256x8_F32TF32TF32_SS_TNILNSN_7ScaleInE1ELSP_1EEEEEENS4_6LayoutINS5_IJNSA_ILi2EEESB_SB_EEENS5_IJSB_NSA_ILi0EEESV_EEEEENS5_IJNS4_10UnderscoreESY_SY_EEEEENS4_13SM90_TMA_LOADENS4_14ComposedLayoutINS4_7SwizzleILi3ELi4ELi3EEENS4_18smem_ptr_flag_bitsILi32EEENSS_INS5_IJNSA_ILi8EEENSA_ILi32EEEEEENS5_IJS18_SB_EEEEEEEvNS4_8identityES11_S1C_vS1D_EENS_8epilogue10collective6detail29Sm90TmaWarpSpecializedAdapterINS1G_15DefaultEpilogueIfSJ_SJ_NS1F_6thread17LinearCombinationIfLi1EffLNS1K_9ScaleType4KindE0ELNS_15FloatRoundStyleE2EfEENS1_15EpilogueDefaultEEEEEvvEEEEvNT_6ParamsE)
        /*0014*/ 	.word	0x00000000


	//----- nvinfo : EIATTR_MIN_STACK_SIZE
	.align		4
.L_17:
        /*0018*/ 	.byte	0x04, 0x12
        /*001a*/ 	.short	(.L_19 - .L_18)
	.align		4
.L_18:
        /*001c*/ 	.word	index@(_ZN7cutlass13device_kernelINS_4gemm6kernel13GemmUniversalIN4cute5tupleIJiiiiEEENS1_10collective13CollectiveMmaINS1_34MainloopSm90TmaGmmaWarpSpecializedILi7ENS5_IJNS4_1CILi1EEESB_SB_EEENS1_35KernelTmaWarpSpecializedCooperativeEEENS5_IJNSA_ILi128EEENSA_ILi256EEENSA_ILi64EEEEEEfNS5_IJlSB_lEEEfSJ_NS4_8TiledMMAINS4_8MMA_AtomIJNS4_4SM904GMMA30MMA_64x256x8_F32TF32TF32_SS_TNILNSN_7ScaleInE1ELSP_1EEEEEENS4_6LayoutINS5_IJNSA_ILi2EEESB_SB_EEENS5_IJSB_NSA_ILi0EEESV_EEEEENS5_IJNS4_10UnderscoreESY_SY_EEEEENS4_13SM90_TMA_LOADENS4_14ComposedLayoutINS4_7SwizzleILi3ELi4ELi3EEENS4_18smem_ptr_flag_bitsILi32EEENSS_INS5_IJNSA_ILi8EEENSA_ILi32EEEEEENS5_IJS18_SB_EEEEEEEvNS4_8identityES11_S1C_vS1D_EENS_8epilogue10collective6detail29Sm90TmaWarpSpecializedAdapterINS1G_15DefaultEpilogueIfSJ_SJ_NS1F_6thread17LinearCombinationIfLi1EffLNS1K_9ScaleType4KindE0ELNS_15FloatRoundStyleE2EfEENS1_15EpilogueDefaultEEEEEvvEEEEvNT_6ParamsE)
        /*0020*/ 	.word	0x00000000
.L_19:


//--------------------- .nv.compat                --------------------------
	.section	.nv.compat,"",@"SHT_CUDA_COMPAT_INFO"
	.align	4
        /*0000*/ 	.byte	0x02, 0x09, 0x01, 0x00, 0x02, 0x02, 0x04, 0x00, 0x02, 0x05, 0x05, 0x00, 0x03, 0x07, 0x01, 0x01
        /*0010*/ 	.byte	0x02, 0x03, 0x01, 0x00, 0x02, 0x06, 0x01, 0x00, 0x04, 0x0b, 0x08, 0x00, 0x00, 0x00, 0x00, 0x00
        /*0020*/ 	.byte	0x00, 0x00, 0x00, 0x00


//--------------------- .nv.info._ZN7cutlass13device_kernelINS_4gemm6kernel13GemmUniversalIN4cute5tupleIJiiiiEEENS1_10collective13CollectiveMmaINS1_34MainloopSm90TmaGmmaWarpSpecializedILi7ENS5_IJNS4_1CILi1EEESB_SB_EEENS1_35KernelTmaWarpSpecializedCooperativeEEENS5_IJNSA_ILi128EEENSA_ILi256EEENSA_ILi64EEEEEEfNS5_IJlSB_lEEEfSJ_NS4_8TiledMMAINS4_8MMA_AtomIJNS4_4SM904GMMA30MMA_64x256x8_F32TF32TF32_SS_TNILNSN_7ScaleInE1ELSP_1EEEEEENS4_6LayoutINS5_IJNSA_ILi2EEESB_SB_EEENS5_IJSB_NSA_ILi0EEESV_EEEEENS5_IJNS4_10UnderscoreESY_SY_EEEEENS4_13SM90_TMA_LOADENS4_14ComposedLayoutINS4_7SwizzleILi3ELi4ELi3EEENS4_18smem_ptr_flag_bitsILi32EEENSS_INS5_IJNSA_ILi8EEENSA_ILi32EEEEEENS5_IJS18_SB_EEEEEEEvNS4_8identityES11_S1C_vS1D_EENS_8epilogue10collective6detail29Sm90TmaWarpSpecializedAdapterINS1G_15DefaultEpilogueIfSJ_SJ_NS1F_6thread17LinearCombinationIfLi1EffLNS1K_9ScaleType4KindE0ELNS_15FloatRoundStyleE2EfEENS1_15EpilogueDefaultEEEEEvvEEEEvNT_6ParamsE --------------------------
	.section	.nv.info._ZN7cutlass13device_kernelINS_4gemm6kernel13GemmUniversalIN4cute5tupleIJiiiiEEENS1_10collective13CollectiveMmaINS1_34MainloopSm90TmaGmmaWarpSpecializedILi7ENS5_IJNS4_1CILi1EEESB_SB_EEENS1_35KernelTmaWarpSpecializedCooperativeEEENS5_IJNSA_ILi128EEENSA_ILi256EEENSA_ILi64EEEEEEfNS5_IJlSB_lEEEfSJ_NS4_8TiledMMAINS4_8MMA_AtomIJNS4_4SM904GMMA30MMA_64x256x8_F32TF32TF32_SS_TNILNSN_7ScaleInE1ELSP_1EEEEEENS4_6LayoutINS5_IJNSA_ILi2EEESB_SB_EEENS5_IJSB_NSA_ILi0EEESV_EEEEENS5_IJNS4_10UnderscoreESY_SY_EEEEENS4_13SM90_TMA_LOADENS4_14ComposedLayoutINS4_7SwizzleILi3ELi4ELi3EEENS4_18smem_ptr_flag_bitsILi32EEENSS_INS5_IJNSA_ILi8EEENSA_ILi32EEEEEENS5_IJS18_SB_EEEEEEEvNS4_8identityES11_S1C_vS1D_EENS_8epilogue10collective6detail29Sm90TmaWarpSpecializedAdapterINS1G_15DefaultEpilogueIfSJ_SJ_NS1F_6thread17LinearCombinationIfLi1EffLNS1K_9ScaleType4KindE0ELNS_15FloatRoundStyleE2EfEENS1_15EpilogueDefaultEEEEEvvEEEEvNT_6ParamsE,"",@"SHT_CUDA_INFO"
	.sectionflags	@""
	.align	4


	//----- nvinfo : EIATTR_CUDA_API_VERSION
	.align		4
        /*0000*/ 	.byte	0x04, 0x37
        /*0002*/ 	.short	(.L_21 - .L_20)
.L_20:
        /*0004*/ 	.word	0x00000082


	//----- nvinfo : EIATTR_KPARAM_INFO
	.align		4
.L_21:
        /*0008*/ 	.byte	0x04, 0x17
        /*000a*/ 	.short	(.L_23 - .L_22)
.L_22:
        /*000c*/ 	.word	0x00000000
        /*0010*/ 	.short	0x0000
        /*0012*/ 	.short	0x0070
        /*0014*/ 	.byte	0x00, 0xf0, 0x01, 0x10


	//----- nvinfo : EIATTR_SPARSE_MMA_MASK
	.align		4
.L_23:
        /*0018*/ 	.byte	0x03, 0x50
        /*001a*/ 	.short	0x0000


	//----- nvinfo : EIATTR_MAXREG_COUNT
	.align		4
        /*001c*/ 	.byte	0x03, 0x1b
        /*001e*/ 	.short	0x00a8


	//----- nvinfo : EIATTR_NUM_BARRIERS
	.align		4
        /*0020*/ 	.byte	0x02, 0x4c
        /*0022*/ 	.byte	0x01
	.zero		1


	//----- nvinfo : EIATTR_EXTERNS
	.align		4
        /*0024*/ 	.byte	0x04, 0x0f
        /*0026*/ 	.short	(.L_25 - .L_24)


	//   ....[0]....
	.align		4
.L_24:
        /*0028*/ 	.word	index@(__assertfail)


	//----- nvinfo : EIATTR_MERCURY_ISA_VERSION
	.align		4
.L_25:
        /*002c*/ 	.byte	0x03, 0x5f
        /*002e*/ 	.short	0x0101


	//----- nvinfo : EIATTR_INT_WARP_WIDE_INSTR_OFFSETS
	.align		4
        /*0030*/ 	.byte	0x04, 0x31
        /*0032*/ 	.short	(.L_27 - .L_26)


	//   ....[0]....
.L_26:
        /*0034*/ 	.word	0x00000410


	//   ....[1]....
        /*0038*/ 	.word	0x00000440


	//   ....[2]....
        /*003c*/ 	.word	0x00000520


	//----- nvinfo : EIATTR_COOP_GROUP_MASK_REGIDS
	.align		4
.L_27:
        /*0040*/ 	.byte	0x04, 0x29
        /*0042*/ 	.short	(.L_29 - .L_28)


	//   ....[0]....
.L_28:
        /*0044*/ 	.word	0xffffffff


	//   ....[1]....
        /*0048*/ 	.word	0xffffffff


	//   ....[2]....
        /*004c*/ 	.word	0xffffffff


	//   ....[3]....
        /*0050*/ 	.word	0xffffffff


	//   ....[4]....
        /*0054*/ 	.word	0xffffffff


	//----- nvinfo : EIATTR_COOP_GROUP_INSTR_OFFSETS
	.align		4
.L_29:
        /*0058*/ 	.byte	0x04, 0x28
        /*005a*/ 	.short	(.L_31 - .L_30)


	//   ....[0]....
.L_30:
        /*005c*/ 	.word	0x00000060


	//   ....[1]....
        /*0060*/ 	.word	0x00000070


	//   ....[2]....
        /*0064*/ 	.word	0x00000130


	//   ....[3]....
        /*0068*/ 	.word	0x00000320


	//   ....[4]....
        /*006c*/ 	.word	0x00000fd0


	//----- nvinfo : EIATTR_REG_RECONFIG
	.align		4
.L_31:
        /*0070*/ 	.byte	0x01, 0x54
	.zero		2


	//----- nvinfo : EIATTR_SYSCALL_OFFSETS
	.align		4
        /*0074*/ 	.byte	0x04, 0x46
        /*0076*/ 	.short	(.L_33 - .L_32)


	//   ....[0]....
.L_32:
        /*0078*/ 	.word	0x00001190


	//----- nvinfo : EIATTR_MBARRIER_INSTR_OFFSETS
	.align		4
.L_33:
        /*007c*/ 	.byte	0x04, 0x39
        /*007e*/ 	.short	(.L_35 - .L_34)


	//   ....[0]....
.L_34:
        /*0080*/ 	.word	0x00000230
        /*0084*/ 	.word	0x000000ff
        /*0088*/ 	.word	0x00000000
        /*008c*/ 	.short	0x0100
        /*008e*/ 	.byte	0x08
	.zero		1


	//   ....[1]....
        /*0090*/ 	.word	0x00000240
        /*0094*/ 	.word	0x000000ff
        /*0098*/ 	.word	0x00000038
        /*009c*/ 	.short	0x0100
        /*009e*/ 	.byte	0x08
	.zero		1


	//   ....[2]....
        /*00a0*/ 	.word	0x00000250
        /*00a4*/ 	.word	0x000000ff
        /*00a8*/ 	.word	0x00000008
        /*00ac*/ 	.short	0x0100
        /*00ae*/ 	.byte	0x08
	.zero		1


	//   ....[3]....
        /*00b0*/ 	.word	0x00000260
        /*00b4*/ 	.word	0x000000ff
        /*00b8*/ 	.word	0x00000040
        /*00bc*/ 	.short	0x0100
        /*00be*/ 	.byte	0x08
	.zero		1


	//   ....[4]....
        /*00c0*/ 	.word	0x00000270
        /*00c4*/ 	.word	0x000000ff
        /*00c8*/ 	.word	0x00000010
        /*00cc*/ 	.short	0x0100
        /*00ce*/ 	.byte	0x08
	.zero		1


	//   ....[5]....
        /*00d0*/ 	.word	0x00000280
        /*00d4*/ 	.word	0x000000ff
        /*00d8*/ 	.word	0x00000048
        /*00dc*/ 	.short	0x0100
        /*00de*/ 	.byte	0x08
	.zero		1


	//   ....[6]....
        /*00e0*/ 	.word	0x00000290
        /*00e4*/ 	.word	0x000000ff
        /*00e8*/ 	.word	0x00000018
        /*00ec*/ 	.short	0x0100
        /*00ee*/ 	.byte	0x08
	.zero		1


	//   ....[7]....
        /*00f0*/ 	.word	0x000002a0
        /*00f4*/ 	.word	0x000000ff
        /*00f8*/ 	.word	0x00000050
        /*00fc*/ 	.short	0x0100
        /*00fe*/ 	.byte	0x08
	.zero		1


	//   ....[8]....
        /*0100*/ 	.word	0x000002b0
        /*0104*/ 	.word	0x000000ff
        /*0108*/ 	.word	0x00000020
        /*010c*/ 	.short	0x0100
        /*010e*/ 	.byte	0x08
	.zero		1


	//   ....[9]....
        /*0110*/ 	.word	0x000002c0
        /*0114*/ 	.word	0x000000ff
        /*0118*/ 	.word	0x00000058
        /*011c*/ 	.short	0x0100
        /*011e*/ 	.byte	0x08
	.zero		1


	//   ....[10]....
        /*0120*/ 	.word	0x000002d0
        /*0124*/ 	.word	0x000000ff
        /*0128*/ 	.word	0x00000028
        /*012c*/ 	.short	0x0100
        /*012e*/ 	.byte	0x08
	.zero		1


	//   ....[11]....
        /*0130*/ 	.word	0x000002e0
        /*0134*/ 	.word	0x000000ff
        /*0138*/ 	.word	0x00000060
        /*013c*/ 	.short	0x0100
        /*013e*/ 	.byte	0x08
	.zero		1


	//   ....[12]....
        /*0140*/ 	.word	0x000002f0
        /*0144*/ 	.word	0x000000ff
        /*0148*/ 	.word	0x00000030
        /*014c*/ 	.short	0x0100
        /*014e*/ 	.byte	0x08
	.zero		1


	//   ....[13]....
        /*0150*/ 	.word	0x00000300
        /*0154*/ 	.word	0x000000ff
        /*0158*/ 	.word	0x00000068
        /*015c*/ 	.short	0x0100
        /*015e*/ 	.byte	0x08
	.zero		1


	//   ....[14]....
        /*0160*/ 	.word	0x00000590
        /*0164*/ 	.word	0x000000ff
        /*0168*/ 	.word	0x00000080
        /*016c*/ 	.short	0x0100
        /*016e*/ 	.byte	0x06
	.zero		1


	//   ....[15]....
        /*0170*/ 	.word	0x000005f0
        /*0174*/ 	.word	0x000000ff
        /*0178*/ 	.word	0x00000088
        /*017c*/ 	.short	0x0100
        /*017e*/ 	.byte	0x06
	.zero		1


	//   ....[16]....
        /*0180*/ 	.word	0x00001210
        /*0184*/ 	.word	0x00000003
        /*0188*/ 	.word	0x00000000
        /*018c*/ 	.short	0x010a
        /*018e*/ 	.byte	0x3f
	.zero		1


	//   ....[17]....
        /*0190*/ 	.word	0x00001250
        /*0194*/ 	.word	0x00000003
        /*0198*/ 	.word	0x00000000
        /*019c*/ 	.short	0x010a
        /*019e*/ 	.byte	0x3f
	.zero		1


	//   ....[18]....
        /*01a0*/ 	.word	0x00001820
        /*01a4*/ 	.word	0x000000ff
        /*01a8*/ 	.word	0x00000000
        /*01ac*/ 	.short	0x010a
        /*01ae*/ 	.byte	0x09
	.zero		1


	//   ....[19]....
        /*01b0*/ 	.word	0x00001860
        /*01b4*/ 	.word	0x000000ff
        /*01b8*/ 	.word	0x00000000
        /*01bc*/ 	.short	0x010a
        /*01be*/ 	.byte	0x09
	.zero		1


	//   ....[20]....
        /*01c0*/ 	.word	0x00001cf0
        /*01c4*/ 	.word	0x000000ff
        /*01c8*/ 	.word	0x00000000
        /*01cc*/ 	.short	0x0101
        /*01ce*/ 	.byte	0x08
	.zero		1


	//   ....[21]....
        /*01d0*/ 	.word	0x00001f10
        /*01d4*/ 	.word	0x000000ff
        /*01d8*/ 	.word	0x00000000
        /*01dc*/ 	.short	0x0101
        /*01de*/ 	.byte	0x04
	.zero		1


	//   ....[22]....
        /*01e0*/ 	.word	0x00009570
        /*01e4*/ 	.word	0x0000000e
        /*01e8*/ 	.word	0x00000038
        /*01ec*/ 	.short	0x010a
        /*01ee*/ 	.byte	0x3f
	.zero		1


	//   ....[23]....
        /*01f0*/ 	.word	0x00009a10
        /*01f4*/ 	.word	0x00000006
        /*01f8*/ 	.word	0x00000088
        /*01fc*/ 	.short	0x0101
        /*01fe*/ 	.byte	0x3f
	.zero		1


	//   ....[24]....
        /*0200*/ 	.word	0x0000a100
        /*0204*/ 	.word	0x00000007
        /*0208*/ 	.word	0x00000000
        /*020c*/ 	.short	0x010a
        /*020e*/ 	.byte	0x3f
	.zero		1


	//   ....[25]....
        /*0210*/ 	.word	0x0000a180
        /*0214*/ 	.word	0x00000009
        /*0218*/ 	.word	0x00000000
        /*021c*/ 	.short	0x010a
        /*021e*/ 	.byte	0x3f
	.zero		1


	//   ....[26]....
        /*0220*/ 	.word	0x0000a210
        /*0224*/ 	.word	0x00000006
        /*0228*/ 	.word	0x00000000
        /*022c*/ 	.short	0x010a
        /*022e*/ 	.byte	0x3f
	.zero		1


	//   ....[27]....
        /*0230*/ 	.word	0x0000a2a0
        /*0234*/ 	.word	0x00000009
        /*0238*/ 	.word	0x00000000
        /*023c*/ 	.short	0x010a
        /*023e*/ 	.byte	0x3f
	.zero		1


	//   ....[28]....
        /*0240*/ 	.word	0x0000a330
        /*0244*/ 	.word	0x00000006
        /*0248*/ 	.word	0x00000000
        /*024c*/ 	.short	0x010a
        /*024e*/ 	.byte	0x3f
	.zero		1


	//   ....[29]....
        /*0250*/ 	.word	0x0000a3c0
        /*0254*/ 	.word	0x00000009
        /*0258*/ 	.word	0x00000000
        /*025c*/ 	.short	0x010a
        /*025e*/ 	.byte	0x3f
	.zero		1


	//   ....[30]....
        /*0260*/ 	.word	0x0000a450
        /*0264*/ 	.word	0x00000003
        /*0268*/ 	.word	0x00000000
        /*026c*/ 	.short	0x010a
        /*026e*/ 	.byte	0x3f
	.zero		1


	//   ....[31]....
        /*0270*/ 	.word	0x0000a4b0
        /*0274*/ 	.word	0x00000003
        /*0278*/ 	.word	0x00000000
        /*027c*/ 	.short	0x010a
        /*027e*/ 	.byte	0x3f
	.zero		1


	//   ....[32]....
        /*0280*/ 	.word	0x0000a510
        /*0284*/ 	.word	0x00000004
        /*0288*/ 	.word	0x00000000
        /*028c*/ 	.short	0x010a
        /*028e*/ 	.byte	0x3f
	.zero		1


	//   ....[33]....
        /*0290*/ 	.word	0x0000a5e0
        /*0294*/ 	.word	0x0000000e
        /*0298*/ 	.word	0x00000038
        /*029c*/ 	.short	0x010a
        /*029e*/ 	.byte	0x3f
	.zero		1


	//   ....[34]....
        /*02a0*/ 	.word	0x0000a6b0
        /*02a4*/ 	.word	0x00000007
        /*02a8*/ 	.word	0x00000000
        /*02ac*/ 	.short	0x010a
        /*02ae*/ 	.byte	0x3f
	.zero		1


	//   ....[35]....
        /*02b0*/ 	.word	0x0000a700
        /*02b4*/ 	.word	0x00000009
        /*02b8*/ 	.word	0x00000000
        /*02bc*/ 	.short	0x010a
        /*02be*/ 	.byte	0x3f
	.zero		1


	//   ....[36]....
        /*02c0*/ 	.word	0x0000a750
        /*02c4*/ 	.word	0x00000006
        /*02c8*/ 	.word	0x00000000
        /*02cc*/ 	.short	0x010a
        /*02ce*/ 	.byte	0x3f
	.zero		1


	//   ....[37]....
        /*02d0*/ 	.word	0x0000a7a0
        /*02d4*/ 	.word	0x00000009
        /*02d8*/ 	.word	0x00000000
        /*02dc*/ 	.short	0x010a
        /*02de*/ 	.byte	0x3f
	.zero		1


	//   ....[38]....
        /*02e0*/ 	.word	0x0000a7f0
        /*02e4*/ 	.word	0x00000006
        /*02e8*/ 	.word	0x00000000
        /*02ec*/ 	.short	0x010a
        /*02ee*/ 	.byte	0x3f
	.zero		1


	//   ....[39]....
        /*02f0*/ 	.word	0x0000a840
        /*02f4*/ 	.word	0x00000009
        /*02f8*/ 	.word	0x00000000
        /*02fc*/ 	.short	0x010a
        /*02fe*/ 	.byte	0x3f
	.zero		1


	//----- nvinfo : EIATTR_NUM_MBARRIERS
	.align		4
.L_35:
        /*0300*/ 	.byte	0x03, 0x38
        /*0302*/ 	.short	0x0010


	//----- nvinfo : EIATTR_EXIT_INSTR_OFFSETS
	.align		4
        /*0304*/ 	.byte	0x04, 0x1c
        /*0306*/ 	.short	(.L_37 - .L_36)


	//   ....[0]....
.L_36:
        /*0308*/ 	.word	0x00000640


	//   ....[1]....
        /*030c*/ 	.word	0x00000f00


	//   ....[2]....
        /*0310*/ 	.word	0x00008be0


	//   ....[3]....
        /*0314*/ 	.word	0x00009210


	//   ....[4]....
        /*0318*/ 	.word	0x0000a4a0


	//----- nvinfo : EIATTR_MAX_THREADS
	.align		4
.L_37:
        /*031c*/ 	.byte	0x04, 0x05
        /*031e*/ 	.short	(.L_39 - .L_38)
.L_38:
        /*0320*/ 	.word	0x00000180
        /*0324*/ 	.word	0x00000001
        /*0328*/ 	.word	0x00000001


	//----- nvinfo : EIATTR_CRS_STACK_SIZE
	.align		4
.L_39:
        /*032c*/ 	.byte	0x04, 0x1e
        /*032e*/ 	.short	(.L_41 - .L_40)
.L_40:
        /*0330*/ 	.word	0x00000000


	//----- nvinfo : EIATTR_CBANK_PARAM_SIZE
	.align		4
.L_41:
        /*0334*/ 	.byte	0x03, 0x19
        /*0336*/ 	.short	0x0470


	//----- nvinfo : EIATTR_PARAM_CBANK
	.align		4
        /*0338*/ 	.byte	0x04, 0x0a
        /*033a*/ 	.short	(.L_43 - .L_42)
	.align		4
.L_42:
        /*033c*/ 	.word	index@(.nv.constant0._ZN7cutlass13device_kernelINS_4gemm6kernel13GemmUniversalIN4cute5tupleIJiiiiEEENS1_10collective13CollectiveMmaINS1_34MainloopSm90TmaGmmaWarpSpecializedILi7ENS5_IJNS4_1CILi1EEESB_SB_EEENS1_35KernelTmaWarpSpecializedCooperativeEEENS5_IJNSA_ILi128EEENSA_ILi256EEENSA_ILi64EEEEEEfNS5_IJlSB_lEEEfSJ_NS4_8TiledMMAINS4_8MMA_AtomIJNS4_4SM904GMMA30MMA_64x256x8_F32TF32TF32_SS_TNILNSN_7ScaleInE1ELSP_1EEEEEENS4_6LayoutINS5_IJNSA_ILi2EEESB_SB_EEENS5_IJSB_NSA_ILi0EEESV_EEEEENS5_IJNS4_10UnderscoreESY_SY_EEEEENS4_13SM90_TMA_LOADENS4_14ComposedLayoutINS4_7SwizzleILi3ELi4ELi3EEENS4_18smem_ptr_flag_bitsILi32EEENSS_INS5_IJNSA_ILi8EEENSA_ILi32EEEEEENS5_IJS18_SB_EEEEEEEvNS4_8identityES11_S1C_vS1D_EENS_8epilogue10collective6detail29Sm90TmaWarpSpecializedAdapterINS1G_15DefaultEpilogueIfSJ_SJ_NS1F_6thread17LinearCombinationIfLi1EffLNS1K_9ScaleType4KindE0ELNS_15FloatRoundStyleE2EfEENS1_15EpilogueDefaultEEEEEvvEEEEvNT_6ParamsE)
        /*0340*/ 	.short	0x0210
        /*0342*/ 	.short	0x0470


	//----- nvinfo : EIATTR_SW_WAR
	.align		4
.L_43:
        /*0344*/ 	.byte	0x04, 0x36
        /*0346*/ 	.short	(.L_45 - .L_44)
.L_44:
        /*0348*/ 	.word	0x00000008
.L_45:


//--------------------- .nv.callgraph             --------------------------
	.section	.nv.callgraph,"",@"SHT_CUDA_CALLGRAPH"
	.align	4
	.sectionentsize	8
	.align		4
        /*0000*/ 	.word	0x00000000
	.align		4
        /*0004*/ 	.word	0xffffffff
	.align		4
        /*0008*/ 	.word	index@(_ZN7cutlass13device_kernelINS_4gemm6kernel13GemmUniversalIN4cute5tupleIJiiiiEEENS1_10collective13CollectiveMmaINS1_34MainloopSm90TmaGmmaWarpSpecializedILi7ENS5_IJNS4_1CILi1EEESB_SB_EEENS1_35KernelTmaWarpSpecializedCooperativeEEENS5_IJNSA_ILi128EEENSA_ILi256EEENSA_ILi64EEEEEEfNS5_IJlSB_lEEEfSJ_NS4_8TiledMMAINS4_8MMA_AtomIJNS4_4SM904GMMA30MMA_64x256x8_F32TF32TF32_SS_TNILNSN_7ScaleInE1ELSP_1EEEEEENS4_6LayoutINS5_IJNSA_ILi2EEESB_SB_EEENS5_IJSB_NSA_ILi0EEESV_EEEEENS5_IJNS4_10UnderscoreESY_SY_EEEEENS4_13SM90_TMA_LOADENS4_14ComposedLayoutINS4_7SwizzleILi3ELi4ELi3EEENS4_18smem_ptr_flag_bitsILi32EEENSS_INS5_IJNSA_ILi8EEENSA_ILi32EEEEEENS5_IJS18_SB_EEEEEEEvNS4_8identityES11_S1C_vS1D_EENS_8epilogue10collective6detail29Sm90TmaWarpSpecializedAdapterINS1G_15DefaultEpilogueIfSJ_SJ_NS1F_6thread17LinearCombinationIfLi1EffLNS1K_9ScaleType4KindE0ELNS_15FloatRoundStyleE2EfEENS1_15EpilogueDefaultEEEEEvvEEEEvNT_6ParamsE)
	.align		4
        /*000c*/ 	.word	index@(__assertfail)
	.align		4
        /*0010*/ 	.word	0x00000000
	.align		4
        /*0014*/ 	.word	0xfffffffe
	.align		4
        /*0018*/ 	.word	0x00000000
	.align		4
        /*001c*/ 	.word	0xfffffffd
	.align		4
        /*0020*/ 	.word	0x00000000
	.align		4
        /*0024*/ 	.word	0xfffffffc


//--------------------- .nv.constant4             --------------------------
	.section	.nv.constant4,"a",@progbits
	.align	8
	.align		8
.nv.constant4:
        /*0000*/ 	.dword	__assertfail
	.align		8
        /*0008*/ 	.dword	__unnamed_1
	.align		8
        /*0010*/ 	.dword	_ZN40_INTERNAL_34d4279d_4_k_cu_cf0a0662_270964cuda3std3__45__cpo5beginE
	.align		8
        /*0018*/ 	.dword	_ZN40_INTERNAL_34d4279d_4_k_cu_cf0a0662_270964cuda3std3__45__cpo3endE
	.align		8
        /*0020*/ 	.dword	_ZN40_INTERNAL_34d4279d_4_k_cu_cf0a0662_270964cuda3std3__45__cpo6cbeginE
	.align		8
        /*0028*/ 	.dword	_ZN40_INTERNAL_34d4279d_4_k_cu_cf0a0662_270964cuda3std3__45__cpo4cendE
	.align		8
        /*0030*/ 	.dword	_ZN40_INTERNAL_34d4279d_4_k_cu_cf0a0662_270964cuda3std3__442_GLOBAL__N__34d4279d_4_k_cu_cf0a0662_270966ignoreE
	.align		8
        /*0038*/ 	.dword	_ZN40_INTERNAL_34d4279d_4_k_cu_cf0a0662_270964cuda3std3__419piecewise_constructE
	.align		8
        /*0040*/ 	.dword	_ZN40_INTERNAL_34d4279d_4_k_cu_cf0a0662_270964cuda3std3__48in_placeE
	.align		8
        /*0048*/ 	.dword	_ZN40_INTERNAL_34d4279d_4_k_cu_cf0a0662_270964cuda3std6ranges3__45__cpo4swapE
	.align		8
        /*0050*/ 	.dword	_ZN40_INTERNAL_34d4279d_4_k_cu_cf0a0662_270964cuda3std6ranges3__45__cpo9iter_moveE
	.align		8
        /*0058*/ 	.dword	_ZN40_INTERNAL_34d4279d_4_k_cu_cf0a0662_270964cute7productE
	.align		8
        /*0060*/ 	.dword	_ZN40_INTERNAL_34d4279d_4_k_cu_cf0a0662_270964cute1_E
	.align		8
        /*0068*/ 	.dword	$str$22
	.align		8
        /*0070*/ 	.dword	$str$23


//--------------------- .text._ZN7cutlass13device_kernelINS_4gemm6kernel13GemmUniversalIN4cute5tupleIJiiiiEEENS1_10collective13CollectiveMmaINS1_34MainloopSm90TmaGmmaWarpSpecializedILi7ENS5_IJNS4_1CILi1EEESB_SB_EEENS1_35KernelTmaWarpSpecializedCooperativeEEENS5_IJNSA_ILi128EEENSA_ILi256EEENSA_ILi64EEEEEEfNS5_IJlSB_lEEEfSJ_NS4_8TiledMMAINS4_8MMA_AtomIJNS4_4SM904GMMA30MMA_64x256x8_F32TF32TF32_SS_TNILNSN_7ScaleInE1ELSP_1EEEEEENS4_6LayoutINS5_IJNSA_ILi2EEESB_SB_EEENS5_IJSB_NSA_ILi0EEESV_EEEEENS5_IJNS4_10UnderscoreESY_SY_EEEEENS4_13SM90_TMA_LOADENS4_14ComposedLayoutINS4_7SwizzleILi3ELi4ELi3EEENS4_18smem_ptr_flag_bitsILi32EEENSS_INS5_IJNSA_ILi8EEENSA_ILi32EEEEEENS5_IJS18_SB_EEEEEEEvNS4_8identityES11_S1C_vS1D_EENS_8epilogue10collective6detail29Sm90TmaWarpSpecializedAdapterINS1G_15DefaultEpilogueIfSJ_SJ_NS1F_6thread17LinearCombinationIfLi1EffLNS1K_9ScaleType4KindE0ELNS_15FloatRoundStyleE2EfEENS1_15EpilogueDefaultEEEEEvvEEEEvNT_6ParamsE --------------------------
	.section	.text._ZN7cutlass13device_kernelINS_4gemm6kernel13GemmUniversalIN4cute5tupleIJiiiiEEENS1_10collective13CollectiveMmaINS1_34MainloopSm90TmaGmmaWarpSpecializedILi7ENS5_IJNS4_1CILi1EEESB_SB_EEENS1_35KernelTmaWarpSpecializedCooperativeEEENS5_IJNSA_ILi128EEENSA_ILi256EEENSA_ILi64EEEEEEfNS5_IJlSB_lEEEfSJ_NS4_8TiledMMAINS4_8MMA_AtomIJNS4_4SM904GMMA30MMA_64x256x8_F32TF32TF32_SS_TNILNSN_7ScaleInE1ELSP_1EEEEEENS4_6LayoutINS5_IJNSA_ILi2EEESB_SB_EEENS5_IJSB_NSA_ILi0EEESV_EEEEENS5_IJNS4_10UnderscoreESY_SY_EEEEENS4_13SM90_TMA_LOADENS4_14ComposedLayoutINS4_7SwizzleILi3ELi4ELi3EEENS4_18smem_ptr_flag_bitsILi32EEENSS_INS5_IJNSA_ILi8EEENSA_ILi32EEEEEENS5_IJS18_SB_EEEEEEEvNS4_8identityES11_S1C_vS1D_EENS_8epilogue10collective6detail29Sm90TmaWarpSpecializedAdapterINS1G_15DefaultEpilogueIfSJ_SJ_NS1F_6thread17LinearCombinationIfLi1EffLNS1K_9ScaleType4KindE0ELNS_15FloatRoundStyleE2EfEENS1_15EpilogueDefaultEEEEEvvEEEEvNT_6ParamsE,"ax",@progbits
	.align	128
.text._ZN7cutlass13device_kernelINS_4gemm6kernel13GemmUniversalIN4cute5tupleIJiiiiEEENS1_10collective13CollectiveMmaINS1_34MainloopSm90TmaGmmaWarpSpecializedILi7ENS5_IJNS4_1CILi1EEESB_SB_EEENS1_35KernelTmaWarpSpecializedCooperativeEEENS5_IJNSA_ILi128EEENSA_ILi256EEENSA_ILi64EEEEEEfNS5_IJlSB_lEEEfSJ_NS4_8TiledMMAINS4_8MMA_AtomIJNS4_4SM904GMMA30MMA_64x256x8_F32TF32TF32_SS_TNILNSN_7ScaleInE1ELSP_1EEEEEENS4_6LayoutINS5_IJNSA_ILi2EEESB_SB_EEENS5_IJSB_NSA_ILi0EEESV_EEEEENS5_IJNS4_10UnderscoreESY_SY_EEEEENS4_13SM90_TMA_LOADENS4_14ComposedLayoutINS4_7SwizzleILi3ELi4ELi3EEENS4_18smem_ptr_flag_bitsILi32EEENSS_INS5_IJNSA_ILi8EEENSA_ILi32EEEEEENS5_IJS18_SB_EEEEEEEvNS4_8identityES11_S1C_vS1D_EENS_8epilogue10collective6detail29Sm90TmaWarpSpecializedAdapterINS1G_15DefaultEpilogueIfSJ_SJ_NS1F_6thread17LinearCombinationIfLi1EffLNS1K_9ScaleType4KindE0ELNS_15FloatRoundStyleE2EfEENS1_15EpilogueDefaultEEEEEvvEEEEvNT_6ParamsE:
        .type           _ZN7cutlass13device_kernelINS_4gemm6kernel13GemmUniversalIN4cute5tupleIJiiiiEEENS1_10collective13CollectiveMmaINS1_34MainloopSm90TmaGmmaWarpSpecializedILi7ENS5_IJNS4_1CILi1EEESB_SB_EEENS1_35KernelTmaWarpSpecializedCooperativeEEENS5_IJNSA_ILi128EEENSA_ILi256EEENSA_ILi64EEEEEEfNS5_IJlSB_lEEEfSJ_NS4_8TiledMMAINS4_8MMA_AtomIJNS4_4SM904GMMA30MMA_64x256x8_F32TF32TF32_SS_TNILNSN_7ScaleInE1ELSP_1EEEEEENS4_6LayoutINS5_IJNSA_ILi2EEESB_SB_EEENS5_IJSB_NSA_ILi0EEESV_EEEEENS5_IJNS4_10UnderscoreESY_SY_EEEEENS4_13SM90_TMA_LOADENS4_14ComposedLayoutINS4_7SwizzleILi3ELi4ELi3EEENS4_18smem_ptr_flag_bitsILi32EEENSS_INS5_IJNSA_ILi8EEENSA_ILi32EEEEEENS5_IJS18_SB_EEEEEEEvNS4_8identityES11_S1C_vS1D_EENS_8epilogue10collective6detail29Sm90TmaWarpSpecializedAdapterINS1G_15DefaultEpilogueIfSJ_SJ_NS1F_6thread17LinearCombinationIfLi1EffLNS1K_9ScaleType4KindE0ELNS_15FloatRoundStyleE2EfEENS1_15EpilogueDefaultEEEEEvvEEEEvNT_6ParamsE,@function
        .size           _ZN7cutlass13device_kernelINS_4gemm6kernel13GemmUniversalIN4cute5tupleIJiiiiEEENS1_10collective13CollectiveMmaINS1_34MainloopSm90TmaGmmaWarpSpecializedILi7ENS5_IJNS4_1CILi1EEESB_SB_EEENS1_35KernelTmaWarpSpecializedCooperativeEEENS5_IJNSA_ILi128EEENSA_ILi256EEENSA_ILi64EEEEEEfNS5_IJlSB_lEEEfSJ_NS4_8TiledMMAINS4_8MMA_AtomIJNS4_4SM904GMMA30MMA_64x256x8_F32TF32TF32_SS_TNILNSN_7ScaleInE1ELSP_1EEEEEENS4_6LayoutINS5_IJNSA_ILi2EEESB_SB_EEENS5_IJSB_NSA_ILi0EEESV_EEEEENS5_IJNS4_10UnderscoreESY_SY_EEEEENS4_13SM90_TMA_LOADENS4_14ComposedLayoutINS4_7SwizzleILi3ELi4ELi3EEENS4_18smem_ptr_flag_bitsILi32EEENSS_INS5_IJNSA_ILi8EEENSA_ILi32EEEEEENS5_IJS18_SB_EEEEEEEvNS4_8identityES11_S1C_vS1D_EENS_8epilogue10collective6detail29Sm90TmaWarpSpecializedAdapterINS1G_15DefaultEpilogueIfSJ_SJ_NS1F_6thread17LinearCombinationIfLi1EffLNS1K_9ScaleType4KindE0ELNS_15FloatRoundStyleE2EfEENS1_15EpilogueDefaultEEEEEvvEEEEvNT_6ParamsE,(.L_x_328 - _ZN7cutlass13device_kernelINS_4gemm6kernel13GemmUniversalIN4cute5tupleIJiiiiEEENS1_10collective13CollectiveMmaINS1_34MainloopSm90TmaGmmaWarpSpecializedILi7ENS5_IJNS4_1CILi1EEESB_SB_EEENS1_35KernelTmaWarpSpecializedCooperativeEEENS5_IJNSA_ILi128EEENSA_ILi256EEENSA_ILi64EEEEEEfNS5_IJlSB_lEEEfSJ_NS4_8TiledMMAINS4_8MMA_AtomIJNS4_4SM904GMMA30MMA_64x256x8_F32TF32TF32_SS_TNILNSN_7ScaleInE1ELSP_1EEEEEENS4_6LayoutINS5_IJNSA_ILi2EEESB_SB_EEENS5_IJSB_NSA_ILi0EEESV_EEEEENS5_IJNS4_10UnderscoreESY_SY_EEEEENS4_13SM90_TMA_LOADENS4_14ComposedLayoutINS4_7SwizzleILi3ELi4ELi3EEENS4_18smem_ptr_flag_bitsILi32EEENSS_INS5_IJNSA_ILi8EEENSA_ILi32EEEEEENS5_IJS18_SB_EEEEEEEvNS4_8identityES11_S1C_vS1D_EENS_8epilogue10collective6detail29Sm90TmaWarpSpecializedAdapterINS1G_15DefaultEpilogueIfSJ_SJ_NS1F_6thread17LinearCombinationIfLi1EffLNS1K_9ScaleType4KindE0ELNS_15FloatRoundStyleE2EfEENS1_15EpilogueDefaultEEEEEvvEEEEvNT_6ParamsE)
        .other          _ZN7cutlass13device_kernelINS_4gemm6kernel13GemmUniversalIN4cute5tupleIJiiiiEEENS1_10collective13CollectiveMmaINS1_34MainloopSm90TmaGmmaWarpSpecializedILi7ENS5_IJNS4_1CILi1EEESB_SB_EEENS1_35KernelTmaWarpSpecializedCooperativeEEENS5_IJNSA_ILi128EEENSA_ILi256EEENSA_ILi64EEEEEEfNS5_IJlSB_lEEEfSJ_NS4_8TiledMMAINS4_8MMA_AtomIJNS4_4SM904GMMA30MMA_64x256x8_F32TF32TF32_SS_TNILNSN_7ScaleInE1ELSP_1EEEEEENS4_6LayoutINS5_IJNSA_ILi2EEESB_SB_EEENS5_IJSB_NSA_ILi0EEESV_EEEEENS5_IJNS4_10UnderscoreESY_SY_EEEEENS4_13SM90_TMA_LOADENS4_14ComposedLayoutINS4_7SwizzleILi3ELi4ELi3EEENS4_18smem_ptr_flag_bitsILi32EEENSS_INS5_IJNSA_ILi8EEENSA_ILi32EEEEEENS5_IJS18_SB_EEEEEEEvNS4_8identityES11_S1C_vS1D_EENS_8epilogue10collective6detail29Sm90TmaWarpSpecializedAdapterINS1G_15DefaultEpilogueIfSJ_SJ_NS1F_6thread17LinearCombinationIfLi1EffLNS1K_9ScaleType4KindE0ELNS_15FloatRoundStyleE2EfEENS1_15EpilogueDefaultEEEEEvvEEEEvNT_6ParamsE,@"STO_CUDA_ENTRY STV_DEFAULT"
_ZN7cutlass13device_kernelINS_4gemm6kernel13GemmUniversalIN4cute5tupleIJiiiiEEENS1_10collective13CollectiveMmaINS1_34MainloopSm90TmaGmmaWarpSpecializedILi7ENS5_IJNS4_1CILi1EEESB_SB_EEENS1_35KernelTmaWarpSpecializedCooperativeEEENS5_IJNSA_ILi128EEENSA_ILi256EEENSA_ILi64EEEEEEfNS5_IJlSB_lEEEfSJ_NS4_8TiledMMAINS4_8MMA_AtomIJNS4_4SM904GMMA30MMA_64x256x8_F32TF32TF32_SS_TNILNSN_7ScaleInE1ELSP_1EEEEEENS4_6LayoutINS5_IJNSA_ILi2EEESB_SB_EEENS5_IJSB_NSA_ILi0EEESV_EEEEENS5_IJNS4_10UnderscoreESY_SY_EEEEENS4_13SM90_TMA_LOADENS4_14ComposedLayoutINS4_7SwizzleILi3ELi4ELi3EEENS4_18smem_ptr_flag_bitsILi32EEENSS_INS5_IJNSA_ILi8EEENSA_ILi32EEEEEENS5_IJS18_SB_EEEEEEEvNS4_8identityES11_S1C_vS1D_EENS_8epilogue10collective6detail29Sm90TmaWarpSpecializedAdapterINS1G_15DefaultEpilogueIfSJ_SJ_NS1F_6thread17LinearCombinationIfLi1EffLNS1K_9ScaleType4KindE0ELNS_15FloatRoundStyleE2EfEENS1_15EpilogueDefaultEEEEEvvEEEEvNT_6ParamsE:
[----:B------:R-:W0:Y:S01]  /*0000*/  LDC R1, c[0x0][0x28] ;  /* 0x00000a00ff017b82 */ /* 0x000e220000000800 */
[----:B------:R-:W1:Y:S01]  /*0010*/  S2R R18, SR_TID.X ;  /* 0x0000000000127919 */ /* 0x000e620000002100 */
[----:B------:R-:W-:Y:S01]  /*0020*/  ELECT P0, URZ, PT ;  /* 0x00000000003f782f */ /* 0x000fe20003800000 */
[----:B------:R-:W-:Y:S01]  /*0030*/  BSSY B0, `(.L_x_0) ;  /* 0x000000f000007945 */ /* 0x000fe20003800000 */
[--C-:B-1----:R-:W-:Y:S02]  /*0040*/  SHF.R.U32.HI R0, RZ, 0x5, R18.reuse ;  /* 0x00000005ff007819 */ /* 0x102fe40000011612 */
[----:B------:R-:W-:-:S03]  /*0050*/  SHF.R.U32.HI R22, RZ, 0x7, R18 ;  /* 0x00000007ff167819 */ /* 0x000fc60000011612 */
[----:B------:R-:W1:Y:S04]  /*0060*/  SHFL.IDX PT, R5, R0, RZ, 0x1f ;  /* 0x00001fff00057589 */ /* 0x000e6800000e0000 */
[----:B------:R2:W3:Y:S01]  /*0070*/  SHFL.IDX PT, R8, R22, RZ, 0x1f ;  /* 0x00001fff16087589 */ /* 0x0004e200000e0000 */
[----:B-1----:R-:W-:-:S13]  /*0080*/  ISETP.NE.OR P0, PT, R5, RZ, !P0 ;  /* 0x000000ff0500720c */ /* 0x002fda0004705670 */
[----:B0-23--:R-:W-:Y:S05]  /*0090*/  @P0 BRA `(.L_x_1) ;  /* 0x0000000000200947 */ /* 0x00dfea0003800000 */
[----:B------:R-:W-:Y:S02]  /*00a0*/  ULDC.64 UR4, c[0x0][0x198] ;  /* 0x0000660000047ab9 */ /* 0x000fe40000000a00 */
[----:B------:R-:W-:Y:S02]  /*00b0*/  UIADD3 UR6, UP0, UR4, 0xf0, URZ ;  /* 0x000000f004067890 */ /* 0x000fe4000ff1e03f */
[----:B------:R-:W-:Y:S02]  /*00c0*/  UIADD3 UR4, UP1, UR4, 0x1f0, URZ ;  /* 0x000001f004047890 */ /* 0x000fe4000ff3e03f */
[----:B------:R-:W-:Y:S02]  /*00d0*/  UIADD3.X UR7, URZ, UR5, URZ, UP0, !UPT ;  /* 0x000000053f077290 */ /* 0x000fe400087fe43f */
[----:B------:R-:W-:-:S07]  /*00e0*/  UIADD3.X UR5, URZ, UR5, URZ, UP1, !UPT ;  /* 0x000000053f057290 */ /* 0x000fce0008ffe43f */
[----:B------:R0:W-:Y:S02]  /*00f0*/  UTMACCTL.PF [UR6] ;  /* 0x00000000060079b9 */ /* 0x0001e40008040000 */
[----:B------:R0:W-:Y:S02]  /*0100*/  UTMACCTL.PF [UR4] ;  /* 0x00000000040079b9 */ /* 0x0001e40008040000 */
[----:B0-----:R-:W-:Y:S01]  /*0110*/  NOP ;  /* 0x0000000000007918 */ /* 0x001fe20000000000 */
.L_x_1:
[----:B------:R-:W-:Y:S05]  /*0120*/  BSYNC B0 ;  /* 0x0000000000007941 */ /* 0x000fea0003800000 */
.L_x_0:
[----:B------:R-:W0:Y:S02]  /*0130*/  SHFL.IDX PT, R2, R0, RZ, 0x1f ;  /* 0x00001fff00027589 */ /* 0x000e2400000e0000 */
[----:B0-----:R-:W-:-:S13]  /*0140*/  ISETP.NE.AND P0, PT, R2, RZ, PT ;  /* 0x000000ff0200720c */ /* 0x001fda0003f05270 */
[----:B------:R-:W-:Y:S05]  /*0150*/  @P0 BRA `(.L_x_2) ;  /* 0x0000000000700947 */ /* 0x000fea0003800000 */
[----:B------:R-:W0:Y:S01]  /*0160*/  S2UR UR8, SR_CgaCtaId ;  /* 0x00000000000879c3 */ /* 0x000e220000008800 */
[----:B------:R-:W-:Y:S01]  /*0170*/  UMOV UR4, 0x400 ;  /* 0x0000040000047882 */ /* 0x000fe20000000000 */
[----:B------:R-:W-:Y:S01]  /*0180*/  UMOV UR5, 0x1 ;  /* 0x0000000100057882 */ /* 0x000fe20000000000 */
[----:B------:R-:W-:Y:S01]  /*0190*/  UMOV UR6, 0x100 ;  /* 0x0000010000067882 */ /* 0x000fe20000000000 */
[----:B------:R-:W-:Y:S01]  /*01a0*/  ELECT P0, URZ, PT ;  /* 0x00000000003f782f */ /* 0x000fe20003800000 */
[----:B------:R-:W-:-:S04]  /*01b0*/  UIADD3 UR6, -UR6, 0x100000, URZ ;  /* 0x0010000006067890 */ /* 0x000fc8000fffe13f */
[----:B------:R-:W-:Y:S02]  /*01c0*/  USHF.L.U32 UR7, UR6, 0xb, URZ ;  /* 0x0000000b06077899 */ /* 0x000fe4000800063f */
[----:B------:R-:W-:Y:S02]  /*01d0*/  USHF.L.U32 UR6, UR6, 0x1, URZ ;  /* 0x0000000106067899 */ /* 0x000fe4000800063f */
[----:B0-----:R-:W-:Y:S02]  /*01e0*/  ULEA UR8, UR8, UR4, 0x18 ;  /* 0x0000000408087291 */ /* 0x001fe4000f8ec03f */
[----:B------:R-:W-:-:S04]  /*01f0*/  UIADD3 UR4, -UR5, 0x100000, URZ ;  /* 0x0010000005047890 */ /* 0x000fc8000fffe13f */
[----:B------:R-:W-:Y:S02]  /*0200*/  USHF.L.U32 UR5, UR4, 0xb, URZ ;  /* 0x0000000b04057899 */ /* 0x000fe4000800063f */
[----:B------:R-:W-:Y:S01]  /*0210*/  USHF.L.U32 UR4, UR4, 0x1, URZ ;  /* 0x0000000104047899 */ /* 0x000fe2000800063f */
[----:B------:R-:W0:Y:S11]  /*0220*/  FENCE.VIEW.ASYNC.S ;  /* 0x00000000000073c6 */ /* 0x000e360000000000 */
[----:B0-----:R0:W1:Y:S01]  /*0230*/  SYNCS.EXCH.64 URZ, [UR8], UR4 ;  /* 0x00000004083f75b2 */ /* 0x0010620008000100 */
[----:B------:R0:W2:Y:S01]  /*0240*/  SYNCS.EXCH.64 URZ, [UR8+0x38], UR6 ;  /* 0x00003806083f75b2 */ /* 0x0000a20008000100 */
[----:B------:R0:W3:Y:S01]  /*0250*/  SYNCS.EXCH.64 URZ, [UR8+0x8], UR4 ;  /* 0x00000804083f75b2 */ /* 0x0000e20008000100 */
[----:B------:R0:W4:Y:S01]  /*0260*/  SYNCS.EXCH.64 URZ, [UR8+0x40], UR6 ;  /* 0x00004006083f75b2 */ /* 0x0001220008000100 */
[----:B------:R0:W0:Y:S01]  /*0270*/  SYNCS.EXCH.64 URZ, [UR8+0x10], UR4 ;  /* 0x00001004083f75b2 */ /* 0x0000220008000100 */
        /* <DEDUP_REMOVED lines=9> */
[----:B------:R-:W-:Y:S01]  /*0310*/  NOP ;  /* 0x0000000000007918 */ /* 0x000fe20000000000 */
.L_x_2:
[----:B------:R-:W5:Y:S01]  /*0320*/  SHFL.IDX PT, R0, R0, RZ, 0x1f ;  /* 0x00001fff00007589 */ /* 0x000f6200000e0000 */
[----:B------:R-:W-:Y:S01]  /*0330*/  ELECT P0, URZ, PT ;  /* 0x00000000003f782f */ /* 0x000fe20003800000 */
[----:B------:R-:W1:Y:S01]  /*0340*/  LDC R2, c[0x0][0x65c] ;  /* 0x00019700ff027b82 */ /* 0x000e620000000800 */
[----:B------:R-:W-:Y:S01]  /*0350*/  SHF.R.S32.HI R6, RZ, 0x1f, R5 ;  /* 0x0000001fff067819 */ /* 0x000fe20000011405 */
[----:B------:R-:W2:Y:S01]  /*0360*/  S2R R3, SR_CTAID.Y ;  /* 0x0000000000037919 */ /* 0x000ea20000002600 */
[----:B0-----:R-:W-:Y:S01]  /*0370*/  UMOV UR4, 0x20 ;  /* 0x0000002000047882 */ /* 0x001fe20000000000 */
[----:B------:R-:W-:Y:S01]  /*0380*/  ISETP.NE.AND P2, PT, R8, RZ, PT ;  /* 0x000000ff0800720c */ /* 0x000fe20003f45270 */
[----:B------:R-:W-:Y:S01]  /*0390*/  NOP ;  /* 0x0000000000007918 */ /* 0x000fe20000000000 */
[----:B------:R-:W0:Y:S01]  /*03a0*/  S2R R4, SR_CTAID.X ;  /* 0x0000000000047919 */ /* 0x000e220000002500 */
[----:B------:R-:W-:Y:S01]  /*03b0*/  LEA.HI R6, R6, R5, RZ, 0x2 ;  /* 0x0000000506067211 */ /* 0x000fe200078f10ff */
[----:B------:R-:W-:Y:S01]  /*03c0*/  NOP ;  /* 0x0000000000007918 */ /* 0x000fe20000000000 */
[----:B-----5:R-:W-:-:S02]  /*03d0*/  ISETP.NE.OR P0, PT, R0, RZ, !P0 ;  /* 0x000000ff0000720c */ /* 0x020fc40004705670 */
[----:B-1----:R-:W-:-:S04]  /*03e0*/  ISETP.NE.AND P3, PT, R2, 0x1, PT ;  /* 0x000000010200780c */ /* 0x002fc80003f65270 */
[----:B------:R-:W-:Y:S02]  /*03f0*/  P2R R0, PR, RZ, 0x8 ;  /* 0x00000008ff007803 */ /* 0x000fe40000000000 */
[----:B------:R-:W-:-:S05]  /*0400*/  LOP3.LUT R0, R6, 0xfffffffc, RZ, 0xc0, !PT ;  /* 0xfffffffc06007812 */ /* 0x000fca00078ec0ff */
[----:B------:R-:W-:Y:S01]  /*0410*/  VOTEU.ALL UP0, P0 ;  /* 0x00000000003f7886 */ /* 0x000fe20000000000 */
[----:B------:R-:W-:Y:S01]  /*0420*/  IMAD.IADD R0, R5, 0x1, -R0 ;  /* 0x0000000105007824 */ /* 0x000fe200078e0a00 */
[----:B------:R-:W0:Y:S01]  /*0430*/  @P3 LDC R17, c[0x0][0x10] ;  /* 0x00000400ff113b82 */ /* 0x000e220000000800 */
[----:B------:R-:W-:Y:S01]  /*0440*/  VOTEU.ALL UP1, P0 ;  /* 0x00000000003f7886 */ /* 0x000fe20000020000 */
[----:B--2---:R-:W-:Y:S01]  /*0450*/  @P3 IMAD.MOV.U32 R6, RZ, RZ, R3 ;  /* 0x000000ffff063224 */ /* 0x004fe200078e0003 */
[----:B------:R-:W-:Y:S01]  /*0460*/  @!UP0 UMOV UR6, 0x400 ;  /* 0x0000040000068882 */ /* 0x000fe20000000000 */
[----:B------:R-:W-:-:S04]  /*0470*/  @!UP0 UIADD3 UR4, -UR4, 0x100000, URZ ;  /* 0x0010000004048890 */ /* 0x000fc8000fffe13f */
[----:B------:R-:W-:Y:S02]  /*0480*/  @!UP0 USHF.L.U32 UR5, UR4, 0xb, URZ ;  /* 0x0000000b04058899 */ /* 0x000fe4000800063f */
[----:B------:R-:W-:Y:S01]  /*0490*/  @!UP0 USHF.L.U32 UR4, UR4, 0x1, URZ ;  /* 0x0000000104048899 */ /* 0x000fe2000800063f */
[----:B------:R-:W-:Y:S02]  /*04a0*/  @P3 IMAD.MOV.U32 R7, RZ, RZ, RZ ;  /* 0x000000ffff073224 */ /* 0x000fe400078e00ff */
[----:B------:R-:W-:Y:S01]  /*04b0*/  IMAD.MOV.U32 R5, RZ, RZ, RZ ;  /* 0x000000ffff057224 */ /* 0x000fe200078e00ff */
[----:B------:R-:W1:Y:S01]  /*04c0*/  @!UP0 S2UR UR7, SR_CgaCtaId ;  /* 0x00000000000789c3 */ /* 0x000e620000008800 */
[----:B------:R-:W-:-:S07]  /*04d0*/  @P3 IMAD.MOV.U32 R11, RZ, RZ, RZ ;  /* 0x000000ffff0b3224 */ /* 0x000fce00078e00ff */
[----:B------:R-:W2:Y:S01]  /*04e0*/  @!P3 LDC R9, c[0x0][0xc] ;  /* 0x00000300ff09bb82 */ /* 0x000ea20000000800 */
[----:B0-----:R-:W-:-:S04]  /*04f0*/  @P3 IMAD.WIDE.U32 R16, R4, R17, R6 ;  /* 0x0000001104103225 */ /* 0x001fc800078e0006 */
[----:B------:R-:W-:Y:S01]  /*0500*/  @P3 IMAD.IADD R17, R17, 0x1, R11 ;  /* 0x0000000111113824 */ /* 0x000fe200078e020b */
[----:B-1----:R-:W-:Y:S01]  /*0510*/  @!UP0 ULEA UR6, UR7, UR6, 0x18 ;  /* 0x0000000607068291 */ /* 0x002fe2000f8ec03f */
[----:B------:R-:W-:Y:S01]  /*0520*/  VOTEU.ALL UP0, P0 ;  /* 0x00000000003f7886 */ /* 0x000fe20000000000 */
[----:B------:R-:W-:-:S04]  /*0530*/  ISETP.NE.AND P0, PT, R0, 0x3, PT ;  /* 0x000000030000780c */ /* 0x000fc80003f05270 */
[----:B------:R-:W-:Y:S01]  /*0540*/  ISETP.EQ.OR P0, PT, R0, RZ, !P0 ;  /* 0x000000ff0000720c */ /* 0x000fe20004702670 */
[----:B--2---:R-:W-:-:S03]  /*0550*/  @!P3 IMAD.WIDE.U32 R6, R9, R3, R4 ;  /* 0x000000030906b225 */ /* 0x004fc600078e0004 */
[C---:B------:R-:W-:Y:S01]  /*0560*/  ISETP.EQ.AND P0, PT, R8.reuse, RZ, P0 ;  /* 0x000000ff0800720c */ /* 0x040fe20000702270 */
[----:B------:R-:W-:Y:S01]  /*0570*/  VIADD R8, R8, 0xffffffff ;  /* 0xffffffff08087836 */ /* 0x000fe20000000000 */
[----:B------:R-:W0:Y:S02]  /*0580*/  FENCE.VIEW.ASYNC.S ;  /* 0x00000000000073c6 */ /* 0x000e240000000000 */
[----:B0-----:R0:W3:Y:S01]  /*0590*/  @!UP0 SYNCS.EXCH.64 URZ, [UR6+0x80], UR4 ;  /* 0x00008004063f85b2 */ /* 0x0010e20008000100 */
[----:B------:R-:W-:Y:S01]  /*05a0*/  @!P3 IMAD.MOV.U32 R16, RZ, RZ, R6 ;  /* 0x000000ffff10b224 */ /* 0x000fe200078e0006 */
[----:B------:R-:W-:Y:S01]  /*05b0*/  SEL R19, RZ, 0x1, !P0 ;  /* 0x00000001ff137807 */ /* 0x000fe20004000000 */
[----:B------:R-:W-:Y:S01]  /*05c0*/  @!P3 IMAD.MOV.U32 R17, RZ, RZ, R7 ;  /* 0x000000ffff11b224 */ /* 0x000fe200078e0007 */
[----:B------:R-:W-:-:S04]  /*05d0*/  ISETP.GE.U32.AND P1, PT, R8, 0x2, PT ;  /* 0x000000020800780c */ /* 0x000fc80003f26070 */
[----:B------:R-:W-:Y:S01]  /*05e0*/  SEL R19, R19, 0x2, P1 ;  /* 0x0000000213137807 */ /* 0x000fe20000800000 */
[----:B------:R0:W3:Y:S01]  /*05f0*/  @!UP1 SYNCS.EXCH.64 URZ, [UR6+0x88], UR4 ;  /* 0x00008804063f95b2 */ /* 0x0000e20008000100 */
[----:B------:R-:W-:Y:S01]  /*0600*/  NOP ;  /* 0x0000000000007918 */ /* 0x000fe20000000000 */
[----:B---34-:R-:W-:Y:S06]  /*0610*/  BAR.SYNC.DEFER_BLOCKING 0x0 ;  /* 0x0000000000007b1d */ /* 0x018fec0000010000 */
[----:B------:R-:W-:Y:S05]  /*0620*/  @!P2 BRA `(.L_x_3) ;  /* 0x000000840070a947 */ /* 0x000fea0003800000 */
[----:B------:R-:W-:-:S13]  /*0630*/  ISETP.GT.U32.AND P0, PT, R8, 0x1, PT ;  /* 0x000000010800780c */ /* 0x000fda0003f04070 */
[----:B0-----:R-:W-:Y:S05]  /*0640*/  @P0 EXIT ;  /* 0x000000000000094d */ /* 0x001fea0003800000 */
[----:B------:R-:W-:Y:S01]  /*0650*/  ULDC.64 UR4, c[0x0][0x650] ;  /* 0x0001940000047ab9 */ /* 0x000fe20000000a00 */
[----:B------:R-:W-:Y:S01]  /*0660*/  PRMT R0, RZ, 0x7610, R0 ;  /* 0x00007610ff007816 */ /* 0x000fe20000000000 */
[----:B------:R-:W-:Y:S01]  /*0670*/  IMAD.MOV.U32 R153, RZ, RZ, -0x1 ;  /* 0xffffffffff997424 */ /* 0x000fe200078e00ff */
[----:B------:R-:W-:Y:S01]  /*0680*/  ISETP.GE.U32.AND P0, PT, R16, UR4, PT ;  /* 0x0000000410007c0c */ /* 0x000fe2000bf06070 */
[----:B------:R-:W-:Y:S02]  /*0690*/  IMAD.MOV.U32 R152, RZ, RZ, -0x1 ;  /* 0xffffffffff987424 */ /* 0x000fe400078e00ff */
[----:B------:R-:W-:Y:S01]  /*06a0*/  IMAD.MOV.U32 R23, RZ, RZ, -0x1 ;  /* 0xffffffffff177424 */ /* 0x000fe200078e00ff */
[----:B------:R-:W-:-:S13]  /*06b0*/  ISETP.GE.U32.AND.EX P0, PT, R17, UR5, PT, P0 ;  /* 0x0000000511007c0c */ /* 0x000fda000bf06100 */
[----:B------:R-:W-:Y:S05]  /*06c0*/  @P0 BRA `(.L_x_4) ;  /* 0x0000000400540947 */ /* 0x000fea0003800000 */
[----:B------:R-:W0:Y:S01]  /*06d0*/  LDC.64 R14, c[0x0][0x628] ;  /* 0x00018a00ff0e7b82 */ /* 0x000e220000000a00 */
[----:B------:R-:W-:Y:S02]  /*06e0*/  IMAD.MOV.U32 R6, RZ, RZ, R16 ;  /* 0x000000ffff067224 */ /* 0x000fe400078e0010 */
[----:B------:R-:W-:-:S05]  /*06f0*/  IMAD.MOV.U32 R7, RZ, RZ, R17 ;  /* 0x000000ffff077224 */ /* 0x000fca00078e0011 */
[----:B------:R-:W1:Y:S08]  /*0700*/  LDC R0, c[0x0][0x630] ;  /* 0x00018c00ff007b82 */ /* 0x000e700000000800 */
[----:B------:R-:W2:Y:S01]  /*0710*/  LDC.64 R20, c[0x0][0x620] ;  /* 0x00018800ff147b82 */ /* 0x000ea20000000a00 */
[----:B0-----:R-:W-:-:S04]  /*0720*/  ISETP.NE.U32.AND P0, PT, R14, RZ, PT ;  /* 0x000000ff0e00720c */ /* 0x001fc80003f05070 */
[----:B------:R-:W-:-:S13]  /*0730*/  ISETP.NE.AND.EX P0, PT, R15, RZ, PT, P0 ;  /* 0x000000ff0f00720c */ /* 0x000fda0003f05300 */
[----:B-12---:R-:W-:Y:S05]  /*0740*/  @!P0 BRA `(.L_x_5) ;  /* 0x0000000000288947 */ /* 0x006fea0003800000 */
[----:B------:R-:W0:Y:S02]  /*0750*/  LDC R11, c[0x0][0x634] ;  /* 0x00018d00ff0b7b82 */ /* 0x000e240000000800 */
[----:B0-----:R-:W-:-:S05]  /*0760*/  IADD3 R11, P0, R16, R11, RZ ;  /* 0x0000000b100b7210 */ /* 0x001fca0007f1e0ff */
[----:B------:R-:W-:-:S04]  /*0770*/  IMAD.X R13, RZ, RZ, R17, P0 ;  /* 0x000000ffff0d7224 */ /* 0x000fc800000e0611 */
[----:B------:R-:W-:-:S04]  /*0780*/  IMAD.WIDE.U32 R6, R13, R14, RZ ;  /* 0x0000000e0d067225 */ /* 0x000fc800078e00ff */
[----:B------:R-:W-:-:S04]  /*0790*/  IMAD.WIDE.U32 R8, P0, R11, R15, R6 ;  /* 0x0000000f0b087225 */ /* 0x000fc80007800006 */
[----:B------:R-:W-:-:S04]  /*07a0*/  IMAD.WIDE.U32 R6, R11, R14, RZ ;  /* 0x0000000e0b067225 */ /* 0x000fc800078e00ff */
[----:B------:R-:W-:Y:S01]  /*07b0*/  IMAD.X R11, RZ, RZ, RZ, P0 ;  /* 0x000000ffff0b7224 */ /* 0x000fe200000e06ff */
[----:B------:R-:W-:Y:S01]  /*07c0*/  IADD3 RZ, P0, R7, R8, RZ ;  /* 0x0000000807ff7210 */ /* 0x000fe20007f1e0ff */
[----:B------:R-:W-:-:S04]  /*07d0*/  IMAD.MOV.U32 R10, RZ, RZ, R9 ;  /* 0x000000ffff0a7224 */ /* 0x000fc800078e0009 */
[----:B------:R-:W-:-:S08]  /*07e0*/  IMAD.WIDE.U32.X R6, R13, R15, R10, P0 ;  /* 0x0000000f0d067225 */ /* 0x000fd000000e040a */
.L_x_5:
[-CC-:B------:R-:W-:Y:S01]  /*07f0*/  SHF.R.U64 R23, R6, R0.reuse, R7.reuse ;  /* 0x0000000006177219 */ /* 0x180fe20000001207 */
[----:B------:R-:W0:Y:S01]  /*0800*/  LDC R10, c[0x0][0x618] ;  /* 0x00018600ff0a7b82 */ /* 0x000e220000000800 */
[----:B------:R-:W-:Y:S01]  /*0810*/  SHF.R.U32.HI R5, RZ, R0, R7 ;  /* 0x00000000ff057219 */ /* 0x000fe20000011607 */
[----:B------:R-:W-:Y:S01]  /*0820*/  ULDC UR4, c[0x0][0x150] ;  /* 0x0000540000047ab9 */ /* 0x000fe20000000800 */
[----:B------:R-:W-:Y:S02]  /*0830*/  IADD3 R9, P0, RZ, -R23, RZ ;  /* 0x80000017ff097210 */ /* 0x000fe40007f1e0ff */
[----:B------:R-:W-:-:S03]  /*0840*/  I2FP.F32.U32 R0, R4 ;  /* 0x0000000400007245 */ /* 0x000fc60000201000 */
[----:B------:R-:W1:Y:S01]  /*0850*/  LDC.64 R28, c[0x0][0x640] ;  /* 0x00019000ff1c7b82 */ /* 0x000e620000000a00 */
[----:B------:R-:W-:Y:S02]  /*0860*/  IMAD.X R11, RZ, RZ, ~R5, P0 ;  /* 0x000000ffff0b7224 */ /* 0x000fe400000e0e05 */
[----:B------:R-:W-:Y:S01]  /*0870*/  FMUL R0, R0, UR4 ;  /* 0x0000000400007c20 */ /* 0x000fe20008400000 */
[----:B------:R-:W-:Y:S01]  /*0880*/  IMAD.WIDE.U32 R6, R9, R20, R16 ;  /* 0x0000001409067225 */ /* 0x000fe200078e0010 */
[----:B------:R-:W-:-:S03]  /*0890*/  ULDC UR4, c[0x0][0x154] ;  /* 0x0000550000047ab9 */ /* 0x000fc60000000800 */
[----:B------:R-:W-:Y:S01]  /*08a0*/  IMAD R8, R11, R20, RZ ;  /* 0x000000140b087224 */ /* 0x000fe200078e02ff */
[----:B------:R-:W2:Y:S01]  /*08b0*/  LDC R5, c[0x0][0x144] ;  /* 0x00005100ff057b82 */ /* 0x000ea20000000800 */
[----:B------:R-:W3:Y:S02]  /*08c0*/  F2I.U32.TRUNC.NTZ R0, R0 ;  /* 0x0000000000007305 */ /* 0x000ee4000020f000 */
[----:B------:R-:W-:-:S04]  /*08d0*/  IMAD R9, R9, R21, R8 ;  /* 0x0000001509097224 */ /* 0x000fc800078e0208 */
[----:B------:R-:W-:Y:S01]  /*08e0*/  IMAD.IADD R7, R7, 0x1, R9 ;  /* 0x0000000107077824 */ /* 0x000fe200078e0209 */
[----:B------:R-:W4:Y:S01]  /*08f0*/  LDC R12, c[0x0][0x608] ;  /* 0x00018200ff0c7b82 */ /* 0x000f220000000800 */
[----:B------:R-:W-:-:S03]  /*0900*/  IMAD.MOV.U32 R9, RZ, RZ, -0x1 ;  /* 0xffffffffff097424 */ /* 0x000fc600078e00ff */
[-CC-:B0-----:R-:W-:Y:S02]  /*0910*/  SHF.R.U64 R20, R6, R10.reuse, R7.reuse ;  /* 0x0000000a06147219 */ /* 0x181fe40000001207 */
[----:B------:R-:W-:Y:S02]  /*0920*/  I2FP.F32.U32 R6, R3 ;  /* 0x0000000300067245 */ /* 0x000fe40000201000 */
[----:B------:R-:W0:Y:S01]  /*0930*/  LDC R26, c[0x0][0x658] ;  /* 0x00019600ff1a7b82 */ /* 0x000e220000000800 */
[----:B-1----:R-:W-:Y:S01]  /*0940*/  ISETP.NE.U32.AND P0, PT, R28, RZ, PT ;  /* 0x000000ff1c00720c */ /* 0x002fe20003f05070 */
[----:B---3--:R-:W-:Y:S01]  /*0950*/  IMAD.MOV R8, RZ, RZ, -R0 ;  /* 0x000000ffff087224 */ /* 0x008fe200078e0a00 */
[----:B------:R-:W-:Y:S01]  /*0960*/  SHF.R.U32.HI R7, RZ, R10, R7 ;  /* 0x0000000aff077219 */ /* 0x000fe20000011607 */
[----:B------:R-:W-:Y:S01]  /*0970*/  FMUL R6, R6, UR4 ;  /* 0x0000000406067c20 */ /* 0x000fe20008400000 */
[----:B------:R-:W-:-:S03]  /*0980*/  ISETP.NE.AND.EX P0, PT, R29, RZ, PT, P0 ;  /* 0x000000ff1d00720c */ /* 0x000fc60003f05300 */
[----:B------:R-:W1:Y:S01]  /*0990*/  LDC R14, c[0x0][0x148] ;  /* 0x00005200ff0e7b82 */ /* 0x000e620000000800 */
[----:B--2---:R-:W-:-:S07]  /*09a0*/  IMAD R0, R5, R8, R4 ;  /* 0x0000000805007224 */ /* 0x004fce00078e0204 */
[----:B------:R-:W2:Y:S01]  /*09b0*/  LDC R24, c[0x0][0x600] ;  /* 0x00018000ff187b82 */ /* 0x000ea20000000800 */
[-CC-:B----4-:R-:W-:Y:S02]  /*09c0*/  SHF.R.U64 R30, R20, R12.reuse, R7.reuse ;  /* 0x0000000c141e7219 */ /* 0x190fe40000001207 */
[----:B------:R-:W-:Y:S01]  /*09d0*/  SHF.R.U32.HI R5, RZ, R12, R7 ;  /* 0x0000000cff057219 */ /* 0x000fe20000011607 */
[----:B------:R-:W-:Y:S01]  /*09e0*/  IMAD.MOV.U32 R7, RZ, RZ, 0x1 ;  /* 0x00000001ff077424 */ /* 0x000fe200078e00ff */
[----:B------:R3:W4:Y:S03]  /*09f0*/  F2I.U32.TRUNC.NTZ R12, R6 ;  /* 0x00000006000c7305 */ /* 0x000726000020f000 */
[----:B------:R-:W1:Y:S01]  /*0a00*/  LDC R15, c[0x0][0x648] ;  /* 0x00019200ff0f7b82 */ /* 0x000e620000000800 */
[-C--:B0-----:R-:W-:Y:S02]  /*0a10*/  SHF.L.U32 R4, R9, R26.reuse, RZ ;  /* 0x0000001a09047219 */ /* 0x081fe400000006ff */
[----:B------:R-:W-:-:S02]  /*0a20*/  SHF.R.U64 R32, R30, R26, R5 ;  /* 0x0000001a1e207219 */ /* 0x000fc40000001205 */
[----:B------:R-:W-:Y:S02]  /*0a30*/  LOP3.LUT R11, RZ, R4, RZ, 0x33, !PT ;  /* 0x00000004ff0b7212 */ /* 0x000fe400078e33ff */
[-C--:B------:R-:W-:Y:S01]  /*0a40*/  SHF.R.U32.HI R5, RZ, R26.reuse, R5 ;  /* 0x0000001aff057219 */ /* 0x080fe20000011605 */
[----:B------:R-:W0:Y:S01]  /*0a50*/  LDC R21, c[0x0][0x638] ;  /* 0x00018e00ff157b82 */ /* 0x000e220000000800 */
[----:B------:R-:W-:Y:S01]  /*0a60*/  SHF.L.U32 R10, R7, R26, RZ ;  /* 0x0000001a070a7219 */ /* 0x000fe200000006ff */
[----:B------:R-:W-:-:S06]  /*0a70*/  IMAD.MOV.U32 R4, RZ, RZ, R32 ;  /* 0x000000ffff047224 */ /* 0x000fcc00078e0020 */
[----:B------:R-:W0:Y:S01]  /*0a80*/  LDC R153, c[0x0][0x610] ;  /* 0x00018400ff997b82 */ /* 0x000e220000000800 */
[----:B---34-:R-:W-:Y:S05]  /*0a90*/  @!P0 BRA `(.L_x_6) ;  /* 0x0000000000288947 */ /* 0x018fea0003800000 */
[----:B------:R-:W3:Y:S02]  /*0aa0*/  LDC R9, c[0x0][0x64c] ;  /* 0x00019300ff097b82 */ /* 0x000ee40000000800 */
[----:B---3--:R-:W-:-:S05]  /*0ab0*/  IADD3 R9, P0, R32, R9, RZ ;  /* 0x0000000920097210 */ /* 0x008fca0007f1e0ff */
        /* <DEDUP_REMOVED lines=8> */
.L_x_6:
[----:B-1----:R-:W-:Y:S01]  /*0b40*/  SHF.R.U64 R4, R4, R15, R5 ;  /* 0x0000000f04047219 */ /* 0x002fe20000001205 */
[----:B--2---:R-:W-:Y:S01]  /*0b50*/  VIADD R5, R24, 0xffffffff ;  /* 0xffffffff18057836 */ /* 0x004fe20000000000 */
[----:B------:R-:W-:Y:S01]  /*0b60*/  LOP3.LUT R11, R30, R11, RZ, 0xc0, !PT ;  /* 0x0000000b1e0b7212 */ /* 0x000fe200078ec0ff */
[----:B------:R-:W-:Y:S02]  /*0b70*/  IMAD.MOV R12, RZ, RZ, -R12 ;  /* 0x000000ffff0c7224 */ /* 0x000fe400078e0a0c */
[----:B------:R-:W-:Y:S02]  /*0b80*/  IMAD.MOV R6, RZ, RZ, -R4 ;  /* 0x000000ffff067224 */ /* 0x000fe400078e0a04 */
[----:B------:R-:W-:Y:S01]  /*0b90*/  IMAD R11, R10, R4, R11 ;  /* 0x000000040a0b7224 */ /* 0x000fe200078e020b */
[----:B------:R-:W-:Y:S01]  /*0ba0*/  LOP3.LUT R4, R20, R5, RZ, 0xc0, !PT ;  /* 0x0000000514047212 */ /* 0x000fe200078ec0ff */
[----:B------:R-:W-:Y:S02]  /*0bb0*/  @P3 IMAD R0, R14, R12, R3 ;  /* 0x0000000c0e003224 */ /* 0x000fe400078e0203 */
[----:B0-----:R-:W-:-:S02]  /*0bc0*/  IMAD R3, R6, R21, R32 ;  /* 0x0000001506037224 */ /* 0x001fc400078e0220 */
[----:B------:R-:W-:Y:S02]  /*0bd0*/  IMAD R153, R11, R153, R0 ;  /* 0x000000990b997224 */ /* 0x000fe400078e0200 */
[----:B------:R-:W-:Y:S02]  /*0be0*/  IMAD R4, R3, R24, R4 ;  /* 0x0000001803047224 */ /* 0x000fe400078e0204 */
[----:B------:R-:W-:-:S03]  /*0bf0*/  IMAD.MOV.U32 R0, RZ, RZ, 0x1 ;  /* 0x00000001ff007424 */ /* 0x000fc600078e00ff */
[----:B------:R-:W-:Y:S02]  /*0c00*/  SEL R152, R4, R153, !P3 ;  /* 0x0000009904987207 */ /* 0x000fe40005800000 */
[----:B------:R-:W-:-:S07]  /*0c10*/  SEL R153, R153, R4, !P3 ;  /* 0x0000000499997207 */ /* 0x000fce0005800000 */
.L_x_4:
[----:B------:R-:W-:-:S08]  /*0c20*/  NOP ;  /* 0x0000000000007918 */ /* 0x000fd00000000000 */
[----:B------:R-:W0:Y:S02]  /*0c30*/  USETMAXREG.TRY_ALLOC.CTAPOOL UP0, 0xe8 ;  /* 0x000000e8000079c8 */ /* 0x000e240008000600 */
[----:B0-----:R-:W-:-:S13]  /*0c40*/  PLOP3.LUT P0, PT, PT, PT, UP0, 0x80, 0x0 ;  /* 0x000000000000781c */ /* 0x001fda0003f0f008 */
[----:B------:R-:W-:Y:S05]  /*0c50*/  @!P0 BRA `(.L_x_4) ;  /* 0xfffffffc00f08947 */ /* 0x000fea000383ffff */
[----:B------:R-:W-:Y:S01]  /*0c60*/  ULDC.64 UR4, c[0x0][0x598] ;  /* 0x0001660000047ab9 */ /* 0x000fe20000000a00 */
[----:B------:R-:W-:Y:S01]  /*0c70*/  ULDC.64 UR36, c[0x0][0x208] ;  /* 0x0000820000247ab9 */ /* 0x000fe20000000a00 */
[----:B------:R-:W-:-:S04]  /*0c80*/  ISETP.NE.U32.AND P0, PT, RZ, UR4, PT ;  /* 0x00000004ff007c0c */ /* 0x000fc8000bf05070 */
[----:B------:R-:W-:-:S13]  /*0c90*/  ISETP.NE.AND.EX P0, PT, RZ, UR5, PT, P0 ;  /* 0x00000005ff007c0c */ /* 0x000fda000bf05300 */
[----:B------:R-:W-:Y:S05]  /*0ca0*/  @!P0 BRA `(.L_x_7) ;  /* 0x00000000001c8947 */ /* 0x000fea0003800000 */
[----:B------:R-:W0:Y:S02]  /*0cb0*/  LDC.64 R4, c[0x0][0x598] ;  /* 0x00016600ff047b82 */ /* 0x000e240000000a00 */
[----:B0-----:R-:W2:Y:S02]  /*0cc0*/  LDG.E.64 R4, desc[UR36][R4.64] ;  /* 0x0000002404047981 */ /* 0x001ea4000c1e1b00 */
[----:B--2---:R-:W-:-:S04]  /*0cd0*/  ISETP.NE.U32.AND P0, PT, R4, RZ, PT ;  /* 0x000000ff0400720c */ /* 0x004fc80003f05070 */
[----:B------:R-:W-:-:S13]  /*0ce0*/  ISETP.NE.AND.EX P0, PT, R5, RZ, PT, P0 ;  /* 0x000000ff0500720c */ /* 0x000fda0003f05300 */
[----:B------:R-:W-:Y:S05]  /*0cf0*/  @!P0 BRA `(.L_x_7) ;  /* 0x0000000000088947 */ /* 0x000fea0003800000 */
[----:B------:R0:W5:Y:S01]  /*0d00*/  LD.E R154, desc[UR36][R4.64] ;  /* 0x00000024049a7980 */ /* 0x000162000c101900 */
[----:B------:R-:W-:Y:S05]  /*0d10*/  BRA `(.L_x_8) ;  /* 0x0000000000247947 */ /* 0x000fea0003800000 */
.L_x_7:
[----:B------:R-:W-:Y:S02]  /*0d20*/  ULDC.64 UR4, c[0x0][0x588] ;  /* 0x0001620000047ab9 */ /* 0x000fe40000000a00 */
[----:B------:R-:W-:-:S04]  /*0d30*/  ISETP.NE.U32.AND P0, PT, RZ, UR4, PT ;  /* 0x00000004ff007c0c */ /* 0x000fc8000bf05070 */
[----:B------:R-:W-:-:S13]  /*0d40*/  ISETP.NE.AND.EX P0, PT, RZ, UR5, PT, P0 ;  /* 0x00000005ff007c0c */ /* 0x000fda000bf05300 */
[----:B------:R-:W-:Y:S05]  /*0d50*/  @!P0 BRA `(.L_x_9) ;  /* 0x00000000000c8947 */ /* 0x000fea0003800000 */
[----:B------:R-:W0:Y:S02]  /*0d60*/  LDC.64 R154, c[0x0][0x588] ;  /* 0x00016200ff9a7b82 */ /* 0x000e240000000a00 */
[----:B0-----:R1:W5:Y:S01]  /*0d70*/  LDG.E R154, desc[UR36][R154.64] ;  /* 0x000000249a9a7981 */ /* 0x001362000c1e1900 */
[----:B------:R-:W-:Y:S05]  /*0d80*/  BRA `(.L_x_8) ;  /* 0x0000000000087947 */ /* 0x000fea0003800000 */
.L_x_9:
[----:B------:R-:W-:Y:S02]  /*0d90*/  ULDC UR4, c[0x0][0x580] ;  /* 0x0001600000047ab9 */ /* 0x000fe40000000800 */
[----:B------:R-:W-:-:S07]  /*0da0*/  IMAD.U32 R154, RZ, RZ, UR4 ;  /* 0x00000004ff9a7e24 */ /* 0x000fce000f8e00ff */
.L_x_8:
[----:B------:R-:W-:Y:S02]  /*0db0*/  ULDC.64 UR4, c[0x0][0x5a0] ;  /* 0x0001680000047ab9 */ /* 0x000fe40000000a00 */
[----:B------:R-:W-:-:S04]  /*0dc0*/  ISETP.NE.U32.AND P0, PT, RZ, UR4, PT ;  /* 0x00000004ff007c0c */ /* 0x000fc8000bf05070 */
[----:B------:R-:W-:-:S13]  /*0dd0*/  ISETP.NE.AND.EX P0, PT, RZ, UR5, PT, P0 ;  /* 0x00000005ff007c0c */ /* 0x000fda000bf05300 */
[----:B------:R-:W-:Y:S05]  /*0de0*/  @!P0 BRA `(.L_x_10) ;  /* 0x00000000001c8947 */ /* 0x000fea0003800000 */
[----:B0-----:R-:W0:Y:S02]  /*0df0*/  LDC.64 R4, c[0x0][0x5a0] ;  /* 0x00016800ff047b82 */ /* 0x001e240000000a00 */
[----:B0-----:R-:W2:Y:S02]  /*0e00*/  LDG.E.64 R4, desc[UR36][R4.64] ;  /* 0x0000002404047981 */ /* 0x001ea4000c1e1b00 */
[----:B--2---:R-:W-:-:S04]  /*0e10*/  ISETP.NE.U32.AND P0, PT, R4, RZ, PT ;  /* 0x000000ff0400720c */ /* 0x004fc80003f05070 */
[----:B------:R-:W-:-:S13]  /*0e20*/  ISETP.NE.AND.EX P0, PT, R5, RZ, PT, P0 ;  /* 0x000000ff0500720c */ /* 0x000fda0003f05300 */
[----:B------:R-:W-:Y:S05]  /*0e30*/  @!P0 BRA `(.L_x_10) ;  /* 0x0000000000088947 */ /* 0x000fea0003800000 */
[----:B-1----:R0:W5:Y:S01]  /*0e40*/  LD.E R155, desc[UR36][R4.64] ;  /* 0x00000024049b7980 */ /* 0x002162000c101900 */
[----:B------:R-:W-:Y:S05]  /*0e50*/  BRA `(.L_x_11) ;  /* 0x0000000000247947 */ /* 0x000fea0003800000 */
.L_x_10:
[----:B------:R-:W-:Y:S02]  /*0e60*/  ULDC.64 UR4, c[0x0][0x590] ;  /* 0x0001640000047ab9 */ /* 0x000fe40000000a00 */
[----:B------:R-:W-:-:S04]  /*0e70*/  ISETP.NE.U32.AND P0, PT, RZ, UR4, PT ;  /* 0x00000004ff007c0c */ /* 0x000fc8000bf05070 */
[----:B------:R-:W-:-:S13]  /*0e80*/  ISETP.NE.AND.EX P0, PT, RZ, UR5, PT, P0 ;  /* 0x00000005ff007c0c */ /* 0x000fda000bf05300 */
[----:B------:R-:W-:Y:S05]  /*0e90*/  @!P0 BRA `(.L_x_12) ;  /* 0x00000000000c8947 */ /* 0x000fea0003800000 */
[----:B0-----:R-:W1:Y:S02]  /*0ea0*/  LDC.64 R4, c[0x0][0x590] ;  /* 0x00016400ff047b82 */ /* 0x001e640000000a00 */
[----:B-1----:R1:W5:Y:S01]  /*0eb0*/  LDG.E R155, desc[UR36][R4.64] ;  /* 0x00000024049b7981 */ /* 0x002362000c1e1900 */
[----:B------:R-:W-:Y:S05]  /*0ec0*/  BRA `(.L_x_11) ;  /* 0x0000000000087947 */ /* 0x000fea0003800000 */
.L_x_12:
[----:B------:R-:W-:Y:S02]  /*0ed0*/  ULDC UR4, c[0x0][0x584] ;  /* 0x0001610000047ab9 */ /* 0x000fe40000000800 */
[----:B-1----:R-:W-:-:S07]  /*0ee0*/  IMAD.U32 R155, RZ, RZ, UR4 ;  /* 0x00000004ff9b7e24 */ /* 0x002fce000f8e00ff */
.L_x_11:
[----:B------:R-:W-:-:S13]  /*0ef0*/  LOP3.LUT P0, RZ, R0, 0xff, RZ, 0xc0, !PT ;  /* 0x000000ff00ff7812 */ /* 0x000fda000780c0ff */
[----:B------:R-:W-:Y:S05]  /*0f00*/  @!P0 EXIT ;  /* 0x000000000000894d */ /* 0x000fea0003800000 */
[----:B------:R-:W-:Y:S01]  /*0f10*/  ULDC UR4, c[0x0][0x28c] ;  /* 0x0000a30000047ab9 */ /* 0x000fe20000000800 */
[----:B------:R-:W-:Y:S01]  /*0f20*/  LOP3.LUT R160, R19, 0x1, RZ, 0xfc, !PT ;  /* 0x0000000113a07812 */ /* 0x000fe200078efcff */
[----:B------:R-:W-:Y:S01]  /*0f30*/  UIADD3 UR4, UR4, 0x3f, URZ ;  /* 0x0000003f04047890 */ /* 0x000fe2000fffe03f */
[----:B------:R-:W-:Y:S01]  /*0f40*/  UMOV UR38, URZ ;  /* 0x0000003f00267c82 */ /* 0x000fe20008000000 */
[----:B------:R-:W-:Y:S02]  /*0f50*/  UMOV UR39, URZ ;  /* 0x0000003f00277c82 */ /* 0x000fe40008000000 */
[----:B------:R-:W-:-:S04]  /*0f60*/  USHF.R.S32.HI UR5, URZ, 0x1f, UR4 ;  /* 0x0000001f3f057899 */ /* 0x000fc80008011404 */
[----:B------:R-:W-:-:S04]  /*0f70*/  ULEA.HI UR5, UR5, UR4, URZ, 0x6 ;  /* 0x0000000405057291 */ /* 0x000fc8000f8f303f */
[----:B------:R-:W-:-:S12]  /*0f80*/  USHF.R.S32.HI UR40, URZ, 0x6, UR5 ;  /* 0x000000063f287899 */ /* 0x000fd80008011405 */
.L_x_286:
[----:B------:R-:W-:Y:S01]  /*0f90*/  LOP3.LUT R0, R18, 0x80, RZ, 0xc0, !PT ;  /* 0x0000008012007812 */ /* 0x000fe200078ec0ff */
[----:B--2---:R-:W2:Y:S01]  /*0fa0*/  S2UR UR7, SR_CgaCtaId ;  /* 0x00000000000779c3 */ /* 0x004ea20000008800 */
[----:B------:R-:W-:Y:S02]  /*0fb0*/  UMOV UR6, 0x400 ;  /* 0x0000040000067882 */ /* 0x000fe40000000000 */
[----:B------:R-:W-:-:S06]  /*0fc0*/  SHF.R.U32.HI R0, RZ, 0x7, R0 ;  /* 0x00000007ff007819 */ /* 0x000fcc0000011600 */
[----:B---3--:R-:W3:Y:S01]  /*0fd0*/  SHFL.IDX PT, R0, R0, RZ, 0x1f ;  /* 0x00001fff00007589 */ /* 0x008ee200000e0000 */
[----:B--2---:R-:W-:Y:S01]  /*0fe0*/  ULEA UR42, UR7, UR6, 0x18 ;  /* 0x00000006072a7291 */ /* 0x004fe2000f8ec03f */
[----:B---3--:R-:W-:-:S13]  /*0ff0*/  R2UR UR4, R0 ;  /* 0x00000000000472ca */ /* 0x008fda00000e0000 */
[----:B------:R-:W-:-:S04]  /*1000*/  ULEA.HI UR5, UR4, UR4, URZ, 0x1 ;  /* 0x0000000404057291 */ /* 0x000fc8000f8f083f */
[----:B------:R-:W-:-:S04]  /*1010*/  ULOP3.LUT UR5, UR5, 0x7fffe, URZ, 0xc0, !UPT ;  /* 0x0007fffe05057892 */ /* 0x000fc8000f8ec03f */
[----:B------:R-:W-:-:S03]  /*1020*/  UIADD3 UR5, UR4, -UR5, URZ ;  /* 0x8000000504057290 */ /* 0x000fc6000fffe03f */
[----:B------:R-:W-:Y:S01]  /*1030*/  ULDC UR4, c[0x0][0x28c] ;  /* 0x0000a30000047ab9 */ /* 0x000fe20000000800 */
[----:B------:R-:W-:Y:S01]  /*1040*/  ULEA UR5, UR5, UR42, 0xd ;  /* 0x0000002a05057291 */ /* 0x000fe2000f8e683f */
[----:B------:R-:W-:-:S03]  /*1050*/  ISETP.LT.AND P0, PT, RZ, UR4, PT ;  /* 0x00000004ff007c0c */ /* 0x000fc6000bf01270 */
[----:B------:R-:W-:-:S04]  /*1060*/  UIADD3 UR5, UR5, 0x180, URZ ;  /* 0x0000018005057890 */ /* 0x000fc8000fffe03f */
[----:B------:R-:W-:-:S04]  /*1070*/  USHF.R.U32.HI UR5, URZ, 0x4, UR5 ;  /* 0x000000043f057899 */ /* 0x000fc80008011605 */
[----:B------:R-:W-:Y:S02]  /*1080*/  ULOP3.LUT UR41, UR5, 0x3fff, URZ, 0xc0, !UPT ;  /* 0x00003fff05297892 */ /* 0x000fe4000f8ec03f */
[----:B-1--4-:R-:W-:Y:S10]  /*1090*/  @P0 BRA `(.L_x_13) ;  /* 0x0000000000400947 */ /* 0x012ff40003800000 */
[----:B------:R-:W-:Y:S01]  /*10a0*/  MOV R0, 0x0 ;  /* 0x0000000000007802 */ /* 0x000fe20000000f00 */
[----:B------:R-:W-:Y:S01]  /*10b0*/  ULDC.64 UR4, c[0x4][0x68] ;  /* 0x01001a0000047ab9 */ /* 0x000fe20000000a00 */
[----:B------:R-:W-:Y:S01]  /*10c0*/  ULDC.64 UR6, c[0x4][0x8] ;  /* 0x0100020000067ab9 */ /* 0x000fe20000000a00 */
[----:B01----:R-:W-:Y:S01]  /*10d0*/  IMAD.U32 R4, RZ, RZ, UR4 ;  /* 0x00000004ff047e24 */ /* 0x003fe2000f8e00ff */
[----:B------:R0:W1:Y:S01]  /*10e0*/  LDC.64 R14, c[0x4][R0] ;  /* 0x01000000000e7b82 */ /* 0x0000620000000a00 */
[----:B------:R-:W-:Y:S01]  /*10f0*/  IMAD.U32 R5, RZ, RZ, UR5 ;  /* 0x00000005ff057e24 */ /* 0x000fe2000f8e00ff */
[----:B------:R-:W-:Y:S01]  /*1100*/  ULDC.64 UR4, c[0x4][0x70] ;  /* 0x01001c0000047ab9 */ /* 0x000fe20000000a00 */
[----:B------:R-:W-:Y:S02]  /*1110*/  IMAD.U32 R10, RZ, RZ, UR6 ;  /* 0x00000006ff0a7e24 */ /* 0x000fe4000f8e00ff */
[----:B------:R-:W-:Y:S02]  /*1120*/  IMAD.U32 R6, RZ, RZ, UR4 ;  /* 0x00000004ff067e24 */ /* 0x000fe4000f8e00ff */
[----:B------:R-:W-:-:S02]  /*1130*/  IMAD.U32 R7, RZ, RZ, UR5 ;  /* 0x00000005ff077e24 */ /* 0x000fc4000f8e00ff */
[----:B------:R-:W-:Y:S02]  /*1140*/  IMAD.U32 R11, RZ, RZ, UR7 ;  /* 0x00000007ff0b7e24 */ /* 0x000fe4000f8e00ff */
[----:B------:R-:W-:Y:S02]  /*1150*/  IMAD.MOV.U32 R8, RZ, RZ, 0x1e1 ;  /* 0x000001e1ff087424 */ /* 0x000fe400078e00ff */
[----:B------:R-:W-:Y:S02]  /*1160*/  IMAD.MOV.U32 R12, RZ, RZ, 0x1 ;  /* 0x00000001ff0c7424 */ /* 0x000fe400078e00ff */
[----:B0-----:R-:W-:-:S07]  /*1170*/  IMAD.MOV.U32 R13, RZ, RZ, RZ ;  /* 0x000000ffff0d7224 */ /* 0x001fce00078e00ff */
[----:B------:R-:W-:-:S07]  /*1180*/  LEPC R20, `(.L_x_13) ;  /* 0x000000001014794e */ /* 0x000fce0000000000 */
[----:B-1---5:R-:W-:Y:S05]  /*1190*/  CALL.ABS.NOINC R14 ;  /* 0x000000000e007343 */ /* 0x022fea0003c00000 */
.L_x_13:
[----:B------:R-:W-:-:S13]  /*11a0*/  ISETP.NE.AND P0, PT, R160, 0x3, PT ;  /* 0x00000003a000780c */ /* 0x000fda0003f05270 */
[----:B------:R-:W-:Y:S05]  /*11b0*/  @!P0 BRA `(.L_x_14) ;  /* 0x0000000000048947 */ /* 0x000fea0003800000 */
[----:B------:R-:W-:Y:S01]  /*11c0*/  BPT.TRAP 0x1 ;  /* 0x000000040000795c */ /* 0x000fe20000300000 */
.L_x_14:
[----:B------:R-:W-:Y:S02]  /*11d0*/  IMAD.U32 R3, RZ, RZ, UR39 ;  /* 0x00000027ff037e24 */ /* 0x000fe4000f8e00ff */
[----:B------:R-:W-:-:S03]  /*11e0*/  IMAD.U32 R0, RZ, RZ, UR38 ;  /* 0x00000026ff007e24 */ /* 0x000fc6000f8e00ff */
[----:B------:R-:W-:Y:S02]  /*11f0*/  LEA R3, R3, UR42, 0x3 ;  /* 0x0000002a03037c11 */ /* 0x000fe4000f8e18ff */
[----:B------:R-:W-:-:S04]  /*1200*/  SHF.L.U32 R0, R0, 0x1f, RZ ;  /* 0x0000001f00007819 */ /* 0x000fc800000006ff */
[----:B------:R2:W3:Y:S01]  /*1210*/  SYNCS.PHASECHK.TRANS64.TRYWAIT P1, [R3+URZ], R0 ;  /* 0x00000000030075a7 */ /* 0x0004e2000802017f */
[----:B------:R-:W-:Y:S05]  /*1220*/  @!P0 BRA `(.L_x_15) ;  /* 0x0000000000048947 */ /* 0x000fea0003800000 */
[----:B------:R-:W-:Y:S01]  /*1230*/  BPT.TRAP 0x1 ;  /* 0x000000040000795c */ /* 0x000fe20000300000 */
.L_x_15:
[----:B---3--:R-:W-:Y:S05]  /*1240*/  @P1 BRA `(.L_x_16) ;  /* 0x0000000000081947 */ /* 0x008fea0003800000 */
[----:B------:R-:W3:Y:S02]  /*1250*/  SYNCS.PHASECHK.TRANS64.TRYWAIT P1, [R3+URZ], R0 ;  /* 0x00000000030075a7 */ /* 0x000ee4000802017f */
[----:B---3--:R-:W-:Y:S05]  /*1260*/  @!P1 BRA `(.L_x_17) ;  /* 0x0000009000909947 */ /* 0x008fea0003800000 */
.L_x_16:
[----:B------:R-:W-:-:S04]  /*1270*/  UISETP.LT.AND UP0, UPT, UR40, 0x1, UPT ;  /* 0x000000012800788c */ /* 0x000fc8000bf01270 */
[----:B------:R-:W-:-:S04]  /*1280*/  USEL UR4, UR40, 0x1, UP0 ;  /* 0x0000000128047887 */ /* 0x000fc80008000000 */
[----:B------:R-:W-:-:S06]  /*1290*/  UIADD3 UR4, UR40, -UR4, URZ ;  /* 0x8000000428047290 */ /* 0x000fcc000fffe03f */
[----:B--23--:R-:W-:Y:S01]  /*12a0*/  IMAD.U32 R0, RZ, RZ, UR4 ;  /* 0x00000004ff007e24 */ /* 0x00cfe2000f8e00ff */
[----:B------:R-:W-:Y:S05]  /*12b0*/  WARPSYNC.ALL ;  /* 0x0000000000007948 */ /* 0x000fea0003800000 */
[----:B------:R-:W-:Y:S01]  /*12c0*/  ISETP.GE.AND P1, PT, R0, 0x1, PT ;  /* 0x000000010000780c */ /* 0x000fe20003f26270 */
[----:B------:R-:W-:Y:S01]  /*12d0*/  UIADD3 UR4, UR42, 0x38180, URZ ;  /* 0x000381802a047890 */ /* 0x000fe2000fffe03f */
[----:B------:R-:W-:Y:S01]  /*12e0*/  WARPGROUP.ARRIVE ;  /* 0x00000000000079c5 */ /* 0x000fe20000000000 */
[----:B------:R-:W-:Y:S01]  /*12f0*/  UMOV UR9, 0x40000040 ;  /* 0x4000004000097882 */ /* 0x000fe20000000000 */
[----:B------:R-:W-:Y:S01]  /*1300*/  UMOV UR11, 0x40000040 ;  /* 0x40000040000b7882 */ /* 0x000fe20000000000 */
[----:B------:R-:W-:-:S04]  /*1310*/  USHF.R.U32.HI UR4, URZ, 0x4, UR4 ;  /* 0x000000043f047899 */ /* 0x000fc80008011604 */
[----:B------:R-:W-:Y:S02]  /*1320*/  ULOP3.LUT UR5, UR4, 0x3fff, URZ, 0xc0, !UPT ;  /* 0x00003fff04057892 */ /* 0x000fe4000f8ec03f */
[----:B------:R-:W-:Y:S02]  /*1330*/  ULOP3.LUT UR4, UR41, 0x10000, URZ, 0xfc, !UPT ;  /* 0x0001000029047892 */ /* 0x000fe4000f8efc3f */
[----:B------:R-:W-:Y:S02]  /*1340*/  ULOP3.LUT UR5, UR5, 0x10000, URZ, 0xfc, !UPT ;  /* 0x0001000005057892 */ /* 0x000fe4000f8efc3f */
[----:B------:R-:W-:Y:S02]  /*1350*/  ULEA UR6, UR39, UR4, 0xb ;  /* 0x0000000427067291 */ /* 0x000fe4000f8e583f */
[----:B------:R-:W-:-:S05]  /*1360*/  ULEA UR7, UR39, UR5, 0xc ;  /* 0x0000000527077291 */ /* 0x000fca000f8e603f */
[----:B------:R-:W-:Y:S02]  /*1370*/  UMOV UR8, UR6 ;  /* 0x0000000600087c82 */ /* 0x000fe40008000000 */
[----:B------:R-:W-:Y:S02]  /*1380*/  UMOV UR10, UR7 ;  /* 0x00000007000a7c82 */ /* 0x000fe40008000000 */
[----:B------:R-:W-:Y:S01]  /*1390*/  HGMMA.64x256x8.F32.TF32 R24, gdesc[UR8], RZ, !UPT, gsb0 ;  /* 0x07e00000081879f0 */ /* 0x000fe2000c0028ff */
[----:B------:R-:W-:Y:S02]  /*13a0*/  UIADD3 UR8, UR6, 0x2, URZ ;  /* 0x0000000206087890 */ /* 0x000fe4000fffe03f */
[----:B------:R-:W-:Y:S01]  /*13b0*/  UIADD3 UR10, UR7, 0x2, URZ ;  /* 0x00000002070a7890 */ /* 0x000fe2000fffe03f */
[----:B------:R-:W-:Y:S01]  /*13c0*/  UMOV UR9, 0x40000040 ;  /* 0x4000004000097882 */ /* 0x000fe20000000000 */
[----:B------:R-:W-:Y:S01]  /*13d0*/  UMOV UR11, 0x40000040 ;  /* 0x40000040000b7882 */ /* 0x000fe20000000000 */
[----:B------:R-:W-:-:S02]  /*13e0*/  WARPGROUP.DEPBAR.LE gsb0, 0x0 ;  /* 0x00008000000079c5 */ /* 0x000fc40000010000 */
[----:B------:R-:W-:-:S15]  /*13f0*/  WARPGROUP.ARRIVE ;  /* 0x00000000000079c5 */ /* 0x000fde0000000000 */
[----:B------:R-:W-:-:S05]  /*1400*/  NOP ;  /* 0x0000000000007918 */ /* 0x000fca0000000000 */
[----:B------:R-:W-:Y:S01]  /*1410*/  HGMMA.64x256x8.F32.TF32 R24, gdesc[UR8], R24, gsb0 ;  /* 0x07e00000081879f0 */ /* 0x000fe20008002818 */
[----:B------:R-:W-:Y:S02]  /*1420*/  UIADD3 UR8, UR6, 0x4, URZ ;  /* 0x0000000406087890 */ /* 0x000fe4000fffe03f */
[----:B------:R-:W-:Y:S01]  /*1430*/  UIADD3 UR10, UR7, 0x4, URZ ;  /* 0x00000004070a7890 */ /* 0x000fe2000fffe03f */
[----:B------:R-:W-:Y:S01]  /*1440*/  UMOV UR9, 0x40000040 ;  /* 0x4000004000097882 */ /* 0x000fe20000000000 */
[----:B------:R-:W-:Y:S01]  /*1450*/  UMOV UR11, 0x40000040 ;  /* 0x40000040000b7882 */ /* 0x000fe20000000000 */
[----:B------:R-:W-:Y:S02]  /*1460*/  WARPGROUP.DEPBAR.LE gsb0, 0x0 ;  /* 0x00008000000079c5 */ /* 0x000fe40000010000 */
        /* <DEDUP_REMOVED lines=42> */
[----:B------:R-:W-:Y:S03]  /*1710*/  HGMMA.64x256x8.F32.TF32 R24, gdesc[UR8], R24, gsb0 ;  /* 0x07e00000081879f0 */ /* 0x000fe60008002818 */
[----:B------:R-:W-:Y:S02]  /*1720*/  WARPGROUP.DEPBAR.LE gsb0, 0x0 ;  /* 0x00008000000079c5 */ /* 0x000fe40000010000 */
[----:B------:R-:W-:Y:S05]  /*1730*/  @!P1 BRA `(.L_x_18) ;  /* 0x0000000400a49947 */ /* 0x000fea0003800000 */
[----:B------:R-:W-:-:S04]  /*1740*/  UIADD3 UR6, UR39, 0x1, URZ ;  /* 0x0000000127067890 */ /* 0x000fc8000fffe03f */
[----:B------:R-:W-:-:S04]  /*1750*/  UISETP.NE.AND UP0, UPT, UR6, 0x7, UPT ;  /* 0x000000070600788c */ /* 0x000fc8000bf05270 */
[----:B------:R-:W-:Y:S02]  /*1760*/  USEL UR7, URZ, 0x1, UP0 ;  /* 0x000000013f077887 */ /* 0x000fe40008000000 */
[----:B------:R-:W-:Y:S02]  /*1770*/  USEL UR6, UR6, URZ, UP0 ;  /* 0x0000003f06067287 */ /* 0x000fe40008000000 */
[----:B------:R-:W-:-:S06]  /*1780*/  ULOP3.LUT UR7, UR38, UR7, URZ, 0x3c, !UPT ;  /* 0x0000000726077292 */ /* 0x000fcc000f8e3c3f */
[----:B01----:R-:W-:Y:S01]  /*1790*/  IMAD.U32 R5, RZ, RZ, UR7 ;  /* 0x00000007ff057e24 */ /* 0x003fe2000f8e00ff */
[----:B------:R-:W-:-:S06]  /*17a0*/  UMOV UR7, UR39 ;  /* 0x0000002700077c82 */ /* 0x000fcc0008000000 */
.L_x_25:
[----:B01----:R-:W-:Y:S05]  /*17b0*/  @!P0 BRA `(.L_x_19) ;  /* 0x0000000000048947 */ /* 0x003fea0003800000 */
[----:B------:R-:W-:Y:S01]  /*17c0*/  BPT.TRAP 0x1 ;  /* 0x000000040000795c */ /* 0x000fe20000300000 */
.L_x_19:
[----:B------:R-:W0:Y:S01]  /*17d0*/  S2UR UR9, SR_CgaCtaId ;  /* 0x00000000000979c3 */ /* 0x000e220000008800 */
[----:B------:R-:W-:Y:S01]  /*17e0*/  UMOV UR8, 0x400 ;  /* 0x0000040000087882 */ /* 0x000fe20000000000 */
[----:B------:R-:W-:Y:S01]  /*17f0*/  SHF.L.U32 R3, R5, 0x1f, RZ ;  /* 0x0000001f05037819 */ /* 0x000fe200000006ff */
[----:B0-----:R-:W-:-:S04]  /*1800*/  ULEA UR8, UR9, UR8, 0x18 ;  /* 0x0000000809087291 */ /* 0x001fc8000f8ec03f */
[----:B------:R-:W-:-:S09]  /*1810*/  ULEA UR9, UR6, UR8, 0x3 ;  /* 0x0000000806097291 */ /* 0x000fd2000f8e183f */
[----:B------:R0:W1:Y:S01]  /*1820*/  SYNCS.PHASECHK.TRANS64.TRYWAIT P1, [UR9], R3 ;  /* 0x00000003ff0075a7 */ /* 0x0000620008020149 */
[----:B------:R-:W-:Y:S05]  /*1830*/  @!P0 BRA `(.L_x_20) ;  /* 0x0000000000048947 */ /* 0x000fea0003800000 */
[----:B------:R-:W-:Y:S01]  /*1840*/  BPT.TRAP 0x1 ;  /* 0x000000040000795c */ /* 0x000fe20000300000 */
.L_x_20:
[----:B-1----:R-:W-:Y:S05]  /*1850*/  @P1 BRA `(.L_x_21) ;  /* 0x0000000000081947 */ /* 0x002fea0003800000 */
[----:B------:R-:W1:Y:S02]  /*1860*/  SYNCS.PHASECHK.TRANS64.TRYWAIT P1, [UR9], R3 ;  /* 0x00000003ff0075a7 */ /* 0x000e640008020149 */
[----:B-1----:R-:W-:Y:S05]  /*1870*/  @!P1 BRA `(.L_x_22) ;  /* 0x0000008c00209947 */ /* 0x002fea0003800000 */
.L_x_21:
[----:B------:R-:W-:Y:S01]  /*1880*/  ULEA UR9, UR6, UR4, 0xb ;  /* 0x0000000406097291 */ /* 0x000fe2000f8e583f */
[----:B------:R-:W-:Y:S01]  /*1890*/  WARPGROUP.ARRIVE ;  /* 0x00000000000079c5 */ /* 0x000fe20000000000 */
[----:B------:R-:W-:Y:S01]  /*18a0*/  ULEA UR10, UR6, UR5, 0xc ;  /* 0x00000005060a7291 */ /* 0x000fe2000f8e603f */
[----:B------:R-:W-:Y:S01]  /*18b0*/  UMOV UR13, 0x40000040 ;  /* 0x40000040000d7882 */ /* 0x000fe20000000000 */
[----:B------:R-:W-:-:S03]  /*18c0*/  UMOV UR15, 0x40000040 ;  /* 0x40000040000f7882 */ /* 0x000fc60000000000 */
[----:B------:R-:W-:Y:S02]  /*18d0*/  UMOV UR12, UR9 ;  /* 0x00000009000c7c82 */ /* 0x000fe40008000000 */
[----:B------:R-:W-:Y:S02]  /*18e0*/  UMOV UR14, UR10 ;  /* 0x0000000a000e7c82 */ /* 0x000fe40008000000 */
[----:B------:R-:W-:Y:S01]  /*18f0*/  HGMMA.64x256x8.F32.TF32 R24, gdesc[UR12], R24, gsb0 ;  /* 0x07e000000c1879f0 */ /* 0x000fe20008002818 */
        /* <DEDUP_REMOVED lines=58> */
[----:B------:R-:W-:Y:S01]  /*1ca0*/  BPT.TRAP 0x1 ;  /* 0x000000040000795c */ /* 0x000fe20000300000 */
.L_x_23:
[----:B------:R-:W-:Y:S01]  /*1cb0*/  ULEA UR8, UR7, UR8, 0x3 ;  /* 0x0000000807087291 */ /* 0x000fe2000f8e183f */
[----:B------:R-:W-:-:S03]  /*1cc0*/  ISETP.GT.U32.AND P1, PT, R19, 0x1, PT ;  /* 0x000000011300780c */ /* 0x000fc60003f24070 */
[----:B------:R-:W-:-:S04]  /*1cd0*/  UIADD3 UR8, UR8, 0x38, URZ ;  /* 0x0000003808087890 */ /* 0x000fc8000fffe03f */
[----:B------:R-:W-:-:S09]  /*1ce0*/  UPRMT UR8, URZ, 0x654, UR8 ;  /* 0x000006543f087896 */ /* 0x000fd20008000008 */
[----:B------:R-:W-:Y:S01]  /*1cf0*/  SYNCS.ARRIVE.TRANS64.RED.A1T0 RZ, [UR8], RZ ;  /* 0x000000ffffff79a7 */ /* 0x000fe20008100408 */
[----:B------:R-:W-:Y:S05]  /*1d00*/  @P1 BRA `(.L_x_24) ;  /* 0x0000000000041947 */ /* 0x000fea0003800000 */
[----:B------:R-:W-:Y:S01]  /*1d10*/  BPT.TRAP 0x1 ;  /* 0x000000040000795c */ /* 0x000fe20000300000 */
.L_x_24:
[----:B------:R-:W-:Y:S01]  /*1d20*/  UIADD3 UR6, UR6, 0x1, URZ ;  /* 0x0000000106067890 */ /* 0x000fe2000fffe03f */
[C---:B------:R-:W-:Y:S01]  /*1d30*/  ISETP.GT.AND P1, PT, R0.reuse, 0x1, PT ;  /* 0x000000010000780c */ /* 0x040fe20003f24270 */
[----:B------:R-:W-:Y:S01]  /*1d40*/  UIADD3 UR7, UR7, 0x1, URZ ;  /* 0x0000000107077890 */ /* 0x000fe2000fffe03f */
[----:B------:R-:W-:Y:S01]  /*1d50*/  VIADD R0, R0, 0xffffffff ;  /* 0xffffffff00007836 */ /* 0x000fe20000000000 */
[----:B------:R-:W-:Y:S02]  /*1d60*/  UISETP.NE.AND UP0, UPT, UR6, 0x7, UPT ;  /* 0x000000070600788c */ /* 0x000fe4000bf05270 */
[----:B------:R-:W-:Y:S02]  /*1d70*/  UISETP.NE.AND UP1, UPT, UR7, 0x7, UPT ;  /* 0x000000070700788c */ /* 0x000fe4000bf25270 */
[----:B------:R-:W-:Y:S02]  /*1d80*/  USEL UR8, URZ, 0x1, UP0 ;  /* 0x000000013f087887 */ /* 0x000fe40008000000 */
[----:B------:R-:W-:-:S02]  /*1d90*/  USEL UR6, UR6, URZ, UP0 ;  /* 0x0000003f06067287 */ /* 0x000fc40008000000 */
[----:B------:R-:W-:Y:S02]  /*1da0*/  USEL UR7, UR7, URZ, UP1 ;  /* 0x0000003f07077287 */ /* 0x000fe40008800000 */
[----:B------:R-:W-:Y:S01]  /*1db0*/  LOP3.LUT R5, R5, UR8, RZ, 0x3c, !PT ;  /* 0x0000000805057c12 */ /* 0x000fe2000f8e3cff */
[----:B------:R-:W-:Y:S09]  /*1dc0*/  @P1 BRA `(.L_x_25) ;  /* 0xfffffff800781947 */ /* 0x000ff2000383ffff */
.L_x_18:
[----:B------:R-:W2:Y:S02]  /*1dd0*/  LDC R0, c[0x0][0x28c] ;  /* 0x0000a300ff007b82 */ /* 0x000ea40000000800 */
[----:B--2---:R-:W-:-:S13]  /*1de0*/  ISETP.GE.AND P1, PT, R0, 0x1, PT ;  /* 0x000000010000780c */ /* 0x004fda0003f26270 */
[----:B------:R-:W-:Y:S05]  /*1df0*/  @!P1 BRA `(.L_x_26) ;  /* 0x0000000000509947 */ /* 0x000fea0003800000 */
[----:B------:R-:W-:Y:S05]  /*1e00*/  @!P0 BRA `(.L_x_27) ;  /* 0x0000000000048947 */ /* 0x000fea0003800000 */
[----:B------:R-:W-:Y:S01]  /*1e10*/  BPT.TRAP 0x1 ;  /* 0x000000040000795c */ /* 0x000fe20000300000 */
.L_x_27:
[----:B------:R-:W-:Y:S01]  /*1e20*/  UISETP.LT.AND UP0, UPT, UR40, 0x1, UPT ;  /* 0x000000012800788c */ /* 0x000fe2000bf01270 */
[----:B------:R-:W2:Y:S01]  /*1e30*/  S2UR UR7, SR_CgaCtaId ;  /* 0x00000000000779c3 */ /* 0x000ea20000008800 */
[----:B------:R-:W-:Y:S02]  /*1e40*/  ISETP.GT.U32.AND P0, PT, R19, 0x1, PT ;  /* 0x000000011300780c */ /* 0x000fe40003f04070 */
[----:B------:R-:W-:-:S04]  /*1e50*/  USEL UR6, UR40, 0x1, UP0 ;  /* 0x0000000128067887 */ /* 0x000fc80008000000 */
[----:B------:R-:W-:-:S04]  /*1e60*/  UIADD3 UR6, UR39, UR40, -UR6 ;  /* 0x0000002827067290 */ /* 0x000fc8000fffe806 */
[----:B------:R-:W-:-:S04]  /*1e70*/  UIMAD.WIDE.U32 UR4, UR6, 0x24924925, URZ ;  /* 0x24924925060478a5 */ /* 0x000fc8000f8e003f */
[----:B------:R-:W-:-:S04]  /*1e80*/  UIADD3 UR4, UR6, -UR5, URZ ;  /* 0x8000000506047290 */ /* 0x000fc8000fffe03f */
[----:B------:R-:W-:-:S03]  /*1e90*/  ULEA.HI UR4, UR4, UR5, URZ, 0x1f ;  /* 0x0000000504047291 */ /* 0x000fc6000f8ff83f */
[----:B------:R-:W-:Y:S01]  /*1ea0*/  UMOV UR5, 0x400 ;  /* 0x0000040000057882 */ /* 0x000fe20000000000 */
[----:B------:R-:W-:Y:S02]  /*1eb0*/  USHF.R.U32.HI UR4, URZ, 0x2, UR4 ;  /* 0x000000023f047899 */ /* 0x000fe40008011604 */
[----:B--2---:R-:W-:Y:S02]  /*1ec0*/  ULEA UR5, UR7, UR5, 0x18 ;  /* 0x0000000507057291 */ /* 0x004fe4000f8ec03f */
[----:B------:R-:W-:-:S04]  /*1ed0*/  UIMAD UR4, UR4, -0x7, UR6 ;  /* 0xfffffff9040478a4 */ /* 0x000fc8000f8e0206 */
[----:B------:R-:W-:-:S04]  /*1ee0*/  ULEA UR4, UR4, UR5, 0x3 ;  /* 0x0000000504047291 */ /* 0x000fc8000f8e183f */
[----:B------:R-:W-:-:S04]  /*1ef0*/  UIADD3 UR4, UR4, 0x38, URZ ;  /* 0x0000003804047890 */ /* 0x000fc8000fffe03f */
[----:B------:R-:W-:-:S09]  /*1f00*/  UPRMT UR4, URZ, 0x654, UR4 ;  /* 0x000006543f047896 */ /* 0x000fd20008000004 */
[----:B------:R-:W-:Y:S01]  /*1f10*/  SYNCS.ARRIVE.TRANS64.RED.A1T0 RZ, [UR4], RZ ;  /* 0x000000ffffff79a7 */ /* 0x000fe20008100404 */
[----:B------:R-:W-:Y:S05]  /*1f20*/  @P0 BRA `(.L_x_26) ;  /* 0x0000000000040947 */ /* 0x000fea0003800000 */
[----:B------:R-:W-:Y:S01]  /*1f30*/  BPT.TRAP 0x1 ;  /* 0x000000040000795c */ /* 0x000fe20000300000 */
.L_x_26:
[----:B------:R-:W2:Y:S01]  /*1f40*/  LDC R7, c[0x0][0x288] ;  /* 0x0000a200ff077b82 */ /* 0x000ea20000000800 */
[----:B01----:R-:W-:Y:S01]  /*1f50*/  LOP3.LUT R4, R18, 0x60, RZ, 0xc0, !PT ;  /* 0x0000006012047812 */ /* 0x003fe200078ec0ff */
[----:B------:R-:W-:Y:S01]  /*1f60*/  UIADD3 UR39, UR40, UR39, URZ ;  /* 0x0000002728277290 */ /* 0x000fe2000fffe03f */
[----:B------:R-:W-:Y:S01]  /*1f70*/  LOP3.LUT R0, R22, 0x1, RZ, 0xc0, !PT ;  /* 0x0000000116007812 */ /* 0x000fe200078ec0ff */
[----:B------:R-:W-:Y:S01]  /*1f80*/  ULDC UR7, c[0x0][0x284] ;  /* 0x0000a10000077ab9 */ /* 0x000fe20000000800 */
[----:B------:R-:W-:Y:S01]  /*1f90*/  SHF.R.U32.HI R3, RZ, 0x2, R18 ;  /* 0x00000002ff037819 */ /* 0x000fe20000011612 */
[----:B------:R-:W-:Y:S01]  /*1fa0*/  UISETP.GT.U32.AND UP0, UPT, UR39, 0x6, UPT ;  /* 0x000000062700788c */ /* 0x000fe2000bf04070 */
[----:B------:R-:W-:Y:S01]  /*1fb0*/  SHF.R.U32.HI R10, RZ, 0x1, R4 ;  /* 0x00000001ff0a7819 */ /* 0x000fe20000011604 */
[----:B------:R-:W-:Y:S01]  /*1fc0*/  IMAD.SHL.U32 R4, R0, 0x40, RZ ;  /* 0x0000004000047824 */ /* 0x000fe200078e00ff */
[----:B------:R-:W-:Y:S01]  /*1fd0*/  LOP3.LUT R3, R3, 0x7, RZ, 0xc0, !PT ;  /* 0x0000000703037812 */ /* 0x000fe200078ec0ff */
[----:B------:R-:W-:Y:S01]  /*1fe0*/  UIMAD.WIDE.U32 UR4, UR39, 0x24924925, URZ ;  /* 0x24924925270478a5 */ /* 0x000fe2000f8e003f */
[----:B------:R-:W-:Y:S01]  /*1ff0*/  SHF.R.S32.HI R21, RZ, 0x1f, R23 ;  /* 0x0000001fff157819 */ /* 0x000fe20000011417 */
[----:B------:R-:W-:Y:S01]  /*2000*/  UISETP.LT.U32.AND UP0, UPT, UR40, 0x7, UP0 ;  /* 0x000000072800788c */ /* 0x000fe20008701070 */
[--C-:B------:R-:W-:Y:S01]  /*2010*/  IADD3 R5, RZ, -R10, -R3.reuse ;  /* 0x8000000aff057210 */ /* 0x100fe20007ffe803 */
[----:B------:R-:W-:Y:S01]  /*2020*/  UIADD3 UR4, UR39, -UR5, URZ ;  /* 0x8000000527047290 */ /* 0x000fe2000fffe03f */
[----:B------:R-:W-:Y:S01]  /*2030*/  LOP3.LUT R3, R4, 0x40, R3, 0xe2, !PT ;  /* 0x0000004004037812 */ /* 0x000fe200078ee203 */
[----:B------:R-:W-:Y:S01]  /*2040*/  IMAD.SHL.U32 R4, R18, 0x2, RZ ;  /* 0x0000000212047824 */ /* 0x000fe200078e00ff */
[----:B------:R-:W-:Y:S01]  /*2050*/  UISETP.GE.U32.AND UP1, UPT, UR40, 0x7, UPT ;  /* 0x000000072800788c */ /* 0x000fe2000bf26070 */
[----:B------:R-:W-:Y:S01]  /*2060*/  IMAD R11, R0, -0x40, R5 ;  /* 0xffffffc0000b7824 */ /* 0x000fe200078e0205 */
[----:B------:R-:W-:Y:S01]  /*2070*/  LOP3.LUT R0, R18, 0x3, RZ, 0xc0, !PT ;  /* 0x0000000312007812 */ /* 0x000fe200078ec0ff */
[----:B------:R-:W-:Y:S01]  /*2080*/  ULDC.64 UR8, c[0x0][0x5d0] ;  /* 0x0001740000087ab9 */ /* 0x000fe20000000a00 */
[----:B------:R-:W-:Y:S01]  /*2090*/  LOP3.LUT R9, R4, 0x6, RZ, 0xc0, !PT ;  /* 0x0000000604097812 */ /* 0x000fe200078ec0ff */
[----:B------:R-:W-:Y:S01]  /*20a0*/  USEL UR6, URZ, 0x1, !UP0 ;  /* 0x000000013f067887 */ /* 0x000fe2000c000000 */
[----:B------:R-:W-:Y:S01]  /*20b0*/  IMAD R4, R21, UR8, RZ ;  /* 0x0000000815047c24 */ /* 0x000fe2000f8e02ff */
[----:B------:R-:W-:Y:S01]  /*20c0*/  ULEA.HI UR4, UR4, UR5, URZ, 0x1f ;  /* 0x0000000504047291 */ /* 0x000fe2000f8ff83f */
[----:B------:R-:W-:Y:S01]  /*20d0*/  PRMT R8, R9, 0x6540, R152 ;  /* 0x0000654009087816 */ /* 0x000fe20000000098 */
[----:B------:R-:W-:Y:S01]  /*20e0*/  IMAD.SHL.U32 R152, R152, 0x100, RZ ;  /* 0x0000010098987824 */ /* 0x000fe200078e00ff */
[----:B------:R-:W-:Y:S01]  /*20f0*/  ULOP3.LUT UR38, UR38, UR6, URZ, 0x3c, !UPT ;  /* 0x0000000626267292 */ /* 0x000fe2000f8e3c3f */
[----:B--2---:R-:W-:Y:S01]  /*2100*/  IMAD R13, R0, -0x2, R7 ;  /* 0xfffffffe000d7824 */ /* 0x004fe200078e0207 */
[----:B------:R-:W-:Y:S01]  /*2110*/  SHF.R.S32.HI R9, RZ, 0x1f, R8 ;  /* 0x0000001fff097819 */ /* 0x000fe20000011408 */
[C---:B------:R-:W-:Y:S01]  /*2120*/  IMAD.SHL.U32 R0, R153.reuse, 0x80, RZ ;  /* 0x0000008099007824 */ /* 0x040fe200078e00ff */
[----:B------:R-:W-:Y:S01]  /*2130*/  ISETP.GE.AND P0, PT, R152, R7, PT ;  /* 0x000000079800720c */ /* 0x000fe20003f06270 */
[----:B------:R-:W-:Y:S01]  /*2140*/  USHF.R.U32.HI UR4, URZ, 0x2, UR4 ;  /* 0x000000023f047899 */ /* 0x000fe20008011604 */
[----:B------:R-:W-:-:S02]  /*2150*/  IMAD.WIDE R6, R153, 0x80, RZ ;  /* 0x0000008099067825 */ /* 0x000fc400078e02ff */
[C---:B------:R-:W-:Y:S01]  /*2160*/  ISETP.GE.OR P0, PT, R0.reuse, UR7, P0 ;  /* 0x0000000700007c0c */ /* 0x040fe20008706670 */
[----:B------:R-:W-:Y:S01]  /*2170*/  @UP1 ULOP3.LUT UR38, UR38, 0x1, UR4, 0x78, !UPT ;  /* 0x0000000126261892 */ /* 0x000fe2000f8e7804 */
[C---:B------:R-:W-:Y:S01]  /*2180*/  IMAD R15, R23.reuse, UR9, R4 ;  /* 0x00000009170f7c24 */ /* 0x040fe2000f8e0204 */
[----:B------:R-:W-:Y:S01]  /*2190*/  UIMAD UR39, UR4, -0x7, UR39 ;  /* 0xfffffff9042778a4 */ /* 0x000fe2000f8e0227 */
[----:B------:R-:W-:Y:S01]  /*21a0*/  IMAD.WIDE.U32 R4, R23, UR8, R8 ;  /* 0x0000000817047c25 */ /* 0x000fe2000f8e0008 */
[----:B------:R-:W-:Y:S02]  /*21b0*/  IADD3 R0, -R0, UR7, R11 ;  /* 0x0000000700007c10 */ /* 0x000fe4000fffe10b */
[----:B------:R-:W-:Y:S01]  /*21c0*/  LOP3.LUT R167, R6, R3, R10, 0xfe, !PT ;  /* 0x0000000306a77212 */ /* 0x000fe200078efe0a */
[----:B------:R-:W-:Y:S02]  /*21d0*/  IMAD.IADD R5, R5, 0x1, R15 ;  /* 0x0000000105057824 */ /* 0x000fe400078e020f */
[----:B------:R-:W-:-:S02]  /*21e0*/  IMAD.IADD R3, R13, 0x1, -R152 ;  /* 0x000000010d037824 */ /* 0x000fc400078e0a98 */
[----:B------:R-:W-:Y:S01]  /*21f0*/  IMAD.MOV.U32 R153, RZ, RZ, -0x1 ;  /* 0xffffffffff997424 */ /* 0x000fe200078e00ff */
[----:B------:R-:W-:Y:S06]  /*2200*/  @P0 BRA `(.L_x_28) ;  /* 0x0000006000d00947 */ /* 0x000fec0003800000 */
[----:B------:R-:W0:Y:S01]  /*2210*/  LDC.64 R10, c[0x0][0x5c8] ;  /* 0x00017200ff0a7b82 */ /* 0x000e220000000a00 */
[----:B-----5:R-:W-:Y:S01]  /*2220*/  FSETP.NEU.AND P1, PT, R155, RZ, PT ;  /* 0x000000ff9b00720b */ /* 0x020fe20003f2d000 */
[----:B------:R-:W-:Y:S01]  /*2230*/  BSSY B0, `(.L_x_28) ;  /* 0x0000631000007945 */ /* 0x000fe20003800000 */
[----:B------:R-:W-:-:S04]  /*2240*/  ISETP.GT.AND P0, PT, R3, RZ, PT ;  /* 0x000000ff0300720c */ /* 0x000fc80003f04270 */
[----:B------:R-:W-:Y:S01]  /*2250*/  ISETP.GT.AND P4, PT, R0, RZ, P0 ;  /* 0x000000ff0000720c */ /* 0x000fe20000784270 */
[-C--:B0-----:R-:W-:Y:S02]  /*2260*/  IMAD R12, R7, R10.reuse, RZ ;  /* 0x0000000a070c7224 */ /* 0x081fe400078e02ff */
[----:B------:R-:W-:-:S04]  /*2270*/  IMAD.WIDE.U32 R162, R167, R10, R4 ;  /* 0x0000000aa7a27225 */ /* 0x000fc800078e0004 */
[----:B------:R-:W-:-:S04]  /*2280*/  IMAD R5, R167, R11, R12 ;  /* 0x0000000ba7057224 */ /* 0x000fc800078e020c */
[----:B------:R-:W-:Y:S01]  /*2290*/  IMAD.IADD R169, R163, 0x1, R5 ;  /* 0x00000001a3a97824 */ /* 0x000fe200078e0205 */
[----:B------:R-:W-:Y:S06]  /*22a0*/  @!P1 BRA `(.L_x_29) ;  /* 0x00000044008c9947 */ /* 0x000fec0003800000 */
[----:B------:R-:W0:Y:S01]  /*22b0*/  LDC.64 R14, c[0x0][0x5b8] ;  /* 0x00016e00ff0e7b82 */ /* 0x000e220000000a00 */
[----:B------:R-:W-:-:S07]  /*22c0*/  ULDC.64 UR4, c[0x0][0x5c0] ;  /* 0x0001700000047ab9 */ /* 0x000fce0000000a00 */
[----:B------:R-:W1:Y:S08]  /*22d0*/  LDC.64 R164, c[0x0][0x5b0] ;  /* 0x00016c00ffa47b82 */ /* 0x000e700000000a00 */
[----:B------:R-:W2:Y:S01]  /*22e0*/  LDC.64 R12, c[0x0][0x5a8] ;  /* 0x00016a00ff0c7b82 */ /* 0x000ea20000000a00 */
[-C--:B0-----:R-:W-:Y:S02]  /*22f0*/  IMAD R4, R21, R14.reuse, RZ ;  /* 0x0000000e15047224 */ /* 0x081fe400078e02ff */
[----:B------:R-:W-:-:S04]  /*2300*/  IMAD.WIDE.U32 R20, R23, R14, R8 ;  /* 0x0000000e17147225 */ /* 0x000fc800078e0008 */
[----:B------:R-:W-:Y:S02]  /*2310*/  IMAD R161, R23, R15, R4 ;  /* 0x0000000f17a17224 */ /* 0x000fe400078e0204 */
[-C--:B-1----:R-:W-:Y:S02]  /*2320*/  IMAD R6, R7, R164.reuse, RZ ;  /* 0x000000a407067224 */ /* 0x082fe400078e02ff */
[----:B------:R-:W-:Y:S02]  /*2330*/  IMAD.IADD R21, R21, 0x1, R161 ;  /* 0x0000000115157824 */ /* 0x000fe400078e02a1 */
[C---:B------:R-:W-:Y:S02]  /*2340*/  IMAD R163, R167.reuse, R165, R6 ;  /* 0x000000a5a7a37224 */ /* 0x040fe400078e0206 */
[----:B------:R-:W-:-:S04]  /*2350*/  IMAD.WIDE.U32 R4, R167, R164, R20 ;  /* 0x000000a4a7047225 */ /* 0x000fc800078e0014 */
[----:B------:R-:W-:Y:S01]  /*2360*/  IMAD.IADD R5, R5, 0x1, R163 ;  /* 0x0000000105057824 */ /* 0x000fe200078e02a3 */
[----:B--2---:R-:W-:-:S04]  /*2370*/  LEA R6, P1, R4, R12, 0x2 ;  /* 0x0000000c04067211 */ /* 0x004fc800078210ff */
[----:B------:R-:W-:-:S05]  /*2380*/  LEA.HI.X R7, R4, R13, R5, 0x2, P1 ;  /* 0x0000000d04077211 */ /* 0x000fca00008f1405 */
[----:B------:R0:W2:Y:S01]  /*2390*/  @P4 LDG.E.LTC128B R152, desc[UR36][R6.64] ;  /* 0x0000002406984981 */ /* 0x0000a2000c1e1920 */
[----:B------:R-:W-:Y:S01]  /*23a0*/  IMAD.WIDE.U32 R4, R167, R164, R8 ;  /* 0x000000a4a7047225 */ /* 0x000fe200078e0008 */
[----:B------:R-:W-:Y:S01]  /*23b0*/  SHF.L.U64.HI R159, R164, 0x3, R165 ;  /* 0x00000003a49f7819 */ /* 0x000fe200000102a5 */
[----:B------:R-:W-:Y:S01]  /*23c0*/  BSSY B1, `(.L_x_30) ;  /* 0x0000016000017945 */ /* 0x000fe20003800000 */
[----:B------:R-:W-:Y:S01]  /*23d0*/  ISETP.GT.AND P0, PT, R0, 0x8, P0 ;  /* 0x000000080000780c */ /* 0x000fe20000704270 */
[----:B------:R-:W-:Y:S02]  /*23e0*/  IMAD.IADD R5, R163, 0x1, R5 ;  /* 0x00000001a3057824 */ /* 0x000fe400078e0205 */
[----:B------:R-:W-:Y:S02]  /*23f0*/  IMAD.SHL.U32 R158, R164, 0x8, RZ ;  /* 0x00000008a49e7824 */ /* 0x000fe400078e00ff */
[----:B------:R-:W-:Y:S01]  /*2400*/  IMAD.WIDE.U32 R156, R23, R14, R4 ;  /* 0x0000000e179c7225 */ /* 0x000fe200078e0004 */
[----:B------:R-:W-:-:S03]  /*2410*/  LEA R4, P1, R162, UR4, 0x2 ;  /* 0x00000004a2047c11 */ /* 0x000fc6000f8210ff */
[----:B0-----:R-:W-:Y:S01]  /*2420*/  IMAD.IADD R7, R161, 0x1, R157 ;  /* 0x00000001a1077824 */ /* 0x001fe200078e029d */
[----:B------:R-:W-:Y:S01]  /*2430*/  LEA.HI.X R5, R162, UR5, R169, 0x2, P1 ;  /* 0x00000005a2057c11 */ /* 0x000fe200088f14a9 */
[----:B------:R-:W-:Y:S01]  /*2440*/  IMAD.WIDE.U32 R158, R167, R164, R158 ;  /* 0x000000a4a79e7225 */ /* 0x000fe200078e009e */
[----:B------:R-:W-:Y:S02]  /*2450*/  ISETP.GT.AND P1, PT, R3, 0x1, PT ;  /* 0x000000010300780c */ /* 0x000fe40003f24270 */
[----:B------:R-:W-:Y:S01]  /*2460*/  LEA R6, P3, R156, R12, 0x2 ;  /* 0x0000000c9c067211 */ /* 0x000fe200078610ff */
[----:B------:R-:W-:-:S03]  /*2470*/  IMAD.IADD R163, R163, 0x1, R159 ;  /* 0x00000001a3a37824 */ /* 0x000fc600078e029f */
[----:B------:R-:W-:Y:S01]  /*2480*/  LEA.HI.X R7, R156, R13, R7, 0x2, P3 ;  /* 0x0000000d9c077211 */ /* 0x000fe200018f1407 */
[----:B--2---:R-:W-:-:S04]  /*2490*/  FMUL R15, R152, R155 ;  /* 0x0000009b980f7220 */ /* 0x004fc80000400000 */
[----:B------:R-:W-:Y:S01]  /*24a0*/  FFMA R157, R24, R154, R15 ;  /* 0x0000009a189d7223 */ /* 0x000fe2000000000f */
[----:B------:R-:W-:-:S04]  /*24b0*/  IADD3 R15, P2, R20, R158, RZ ;  /* 0x0000009e140f7210 */ /* 0x000fc80007f5e0ff */
[----:B------:R0:W-:Y:S01]  /*24c0*/  @P4 STG.E desc[UR36][R4.64], R157 ;  /* 0x0000009d04004986 */ /* 0x0001e2000c101924 */
[----:B------:R-:W-:Y:S01]  /*24d0*/  ISETP.GT.AND P4, PT, R0, RZ, P1 ;  /* 0x000000ff0000720c */ /* 0x000fe20000f84270 */
[----:B------:R-:W-:Y:S01]  /*24e0*/  IMAD.X R156, R163, 0x1, R21, P2 ;  /* 0x00000001a39c7824 */ /* 0x000fe200010e0615 */
[----:B------:R-:W-:-:S11]  /*24f0*/  LEA R20, P3, R15, R12, 0x2 ;  /* 0x0000000c0f147211 */ /* 0x000fd600078610ff */
[----:B0-----:R-:W-:Y:S05]  /*2500*/  @!P4 BRA `(.L_x_31) ;  /* 0x000000000004c947 */ /* 0x001fea0003800000 */
[----:B------:R0:W5:Y:S02]  /*2510*/  LDG.E.LTC128B R152, desc[UR36][R6.64+0x4] ;  /* 0x0000042406987981 */ /* 0x000164000c1e1920 */
.L_x_31:
[----:B------:R-:W-:Y:S05]  /*2520*/  BSYNC B1 ;  /* 0x0000000000017941 */ /* 0x000fea0003800000 */
.L_x_30:
[----:B-----5:R-:W-:Y:S01]  /*2530*/  FMUL R24, R152, R155 ;  /* 0x0000009b98187220 */ /* 0x020fe20000400000 */
[----:B------:R-:W-:-:S03]  /*2540*/  LEA.HI.X R21, R15, R13, R156, 0x2, P3 ;  /* 0x0000000d0f157211 */ /* 0x000fc600018f149c */
[----:B------:R-:W-:-:S05]  /*2550*/  FFMA R25, R25, R154, R24 ;  /* 0x0000009a19197223 */ /* 0x000fca0000000018 */
[----:B------:R1:W-:Y:S04]  /*2560*/  @P4 STG.E desc[UR36][R4.64+0x4], R25 ;  /* 0x0000041904004986 */ /* 0x0003e8000c101924 */
[----:B------:R-:W2:Y:S01]  /*2570*/  @P0 LDG.E.LTC128B R152, desc[UR36][R20.64] ;  /* 0x0000002414980981 */ /* 0x000ea2000c1e1920 */
[----:B------:R-:W-:Y:S01]  /*2580*/  IADD3 R8, P2, R8, R158, RZ ;  /* 0x0000009e08087210 */ /* 0x000fe20007f5e0ff */
[----:B------:R-:W-:Y:S01]  /*2590*/  BSSY B1, `(.L_x_32) ;  /* 0x0000010000017945 */ /* 0x000fe20003800000 */
[C---:B------:R-:W-:Y:S02]  /*25a0*/  SHF.L.U64.HI R11, R10.reuse, 0x5, R11 ;  /* 0x000000050a0b7819 */ /* 0x040fe4000001020b */
[----:B------:R-:W-:Y:S01]  /*25b0*/  LEA R10, P3, R10, R4, 0x5 ;  /* 0x000000040a0a7211 */ /* 0x000fe200078628ff */
[----:B------:R-:W-:Y:S01]  /*25c0*/  IMAD.X R9, R9, 0x1, R163, P2 ;  /* 0x0000000109097824 */ /* 0x000fe200010e06a3 */
[----:B------:R-:W-:-:S02]  /*25d0*/  ISETP.GT.AND P1, PT, R0, 0x8, P1 ;  /* 0x000000080000780c */ /* 0x000fc40000f24270 */
[----:B------:R-:W-:Y:S01]  /*25e0*/  ISETP.GT.AND P2, PT, R3, 0x8, PT ;  /* 0x000000080300780c */ /* 0x000fe20003f44270 */
[----:B------:R-:W-:-:S04]  /*25f0*/  IMAD.WIDE.U32 R14, R23, R14, R8 ;  /* 0x0000000e170e7225 */ /* 0x000fc800078e0008 */
[----:B------:R-:W-:Y:S01]  /*2600*/  IMAD.X R11, R11, 0x1, R5, P3 ;  /* 0x000000010b0b7824 */ /* 0x000fe200018e0605 */
[----:B------:R-:W-:Y:S01]  /*2610*/  LEA R8, P4, R14, R12, 0x2 ;  /* 0x0000000c0e087211 */ /* 0x000fe200078810ff */
[----:B------:R-:W-:Y:S02]  /*2620*/  IMAD.IADD R15, R161, 0x1, R15 ;  /* 0x00000001a10f7824 */ /* 0x000fe400078e020f */
[----:B--2---:R-:W-:-:S04]  /*2630*/  FMUL R9, R152, R155 ;  /* 0x0000009b98097220 */ /* 0x004fc80000400000 */
[----:B------:R-:W-:Y:S01]  /*2640*/  FFMA R21, R26, R154, R9 ;  /* 0x0000009a1a157223 */ /* 0x000fe20000000009 */
[----:B------:R-:W-:-:S04]  /*2650*/  LEA.HI.X R9, R14, R13, R15, 0x2, P4 ;  /* 0x0000000d0e097211 */ /* 0x000fc800020f140f */
[----:B------:R1:W-:Y:S01]  /*2660*/  @P0 STG.E desc[UR36][R10.64], R21 ;  /* 0x000000150a000986 */ /* 0x0003e2000c101924 */
[----:B------:R-:W-:Y:S05]  /*2670*/  @!P1 BRA `(.L_x_33) ;  /* 0x0000000000049947 */ /* 0x000fea0003800000 */
[----:B------:R2:W5:Y:S02]  /*2680*/  LDG.E.LTC128B R152, desc[UR36][R8.64+0x4] ;  /* 0x0000042408987981 */ /* 0x000564000c1e1920 */
.L_x_33:
[----:B------:R-:W-:Y:S05]  /*2690*/  BSYNC B1 ;  /* 0x0000000000017941 */ /* 0x000fea0003800000 */
.L_x_32:
[----:B-----5:R-:W-:Y:S01]  /*26a0*/  FMUL R12, R152, R155 ;  /* 0x0000009b980c7220 */ /* 0x020fe20000400000 */
[----:B------:R-:W-:Y:S01]  /*26b0*/  ISETP.GT.AND P3, PT, R0, RZ, P2 ;  /* 0x000000ff0000720c */ /* 0x000fe20001764270 */
[----:B------:R-:W-:Y:S01]  /*26c0*/  BSSY B1, `(.L_x_34) ;  /* 0x0000006000017945 */ /* 0x000fe20003800000 */
[----:B------:R-:W-:Y:S01]  /*26d0*/  ISETP.GT.AND P0, PT, R3, 0x9, PT ;  /* 0x000000090300780c */ /* 0x000fe20003f04270 */
[----:B------:R-:W-:-:S05]  /*26e0*/  FFMA R27, R27, R154, R12 ;  /* 0x0000009a1b1b7223 */ /* 0x000fca000000000c */
[----:B------:R3:W-:Y:S05]  /*26f0*/  @P1 STG.E desc[UR36][R10.64+0x4], R27 ;  /* 0x0000041b0a001986 */ /* 0x0007ea000c101924 */
[----:B------:R-:W-:Y:S05]  /*2700*/  @!P3 BRA `(.L_x_35) ;  /* 0x000000000004b947 */ /* 0x000fea0003800000 */
[----:B------:R4:W5:Y:S02]  /*2710*/  LDG.E.LTC128B R152, desc[UR36][R6.64+0x20] ;  /* 0x0000202406987981 */ /* 0x000964000c1e1920 */
.L_x_35:
[----:B------:R-:W-:Y:S05]  /*2720*/  BSYNC B1 ;  /* 0x0000000000017941 */ /* 0x000fea0003800000 */
.L_x_34:
[----:B-----5:R-:W-:Y:S01]  /*2730*/  FMUL R13, R152, R155 ;  /* 0x0000009b980d7220 */ /* 0x020fe20000400000 */
[----:B------:R-:W-:Y:S01]  /*2740*/  ISETP.GT.AND P1, PT, R0, RZ, P0 ;  /* 0x000000ff0000720c */ /* 0x000fe20000724270 */
[----:B------:R-:W-:Y:S02]  /*2750*/  BSSY B1, `(.L_x_36) ;  /* 0x0000005000017945 */ /* 0x000fe40003800000 */
[----:B------:R-:W-:-:S05]  /*2760*/  FFMA R13, R28, R154, R13 ;  /* 0x0000009a1c0d7223 */ /* 0x000fca000000000d */
[----:B------:R0:W-:Y:S05]  /*2770*/  @P3 STG.E desc[UR36][R4.64+0x20], R13 ;  /* 0x0000200d04003986 */ /* 0x0001ea000c101924 */
[----:B------:R-:W-:Y:S05]  /*2780*/  @!P1 BRA `(.L_x_37) ;  /* 0x0000000000049947 */ /* 0x000fea0003800000 */
[----:B------:R0:W5:Y:S02]  /*2790*/  LDG.E.LTC128B R152, desc[UR36][R6.64+0x24] ;  /* 0x0000242406987981 */ /* 0x000164000c1e1920 */
.L_x_37:
[----:B------:R-:W-:Y:S05]  /*27a0*/  BSYNC B1 ;  /* 0x0000000000017941 */ /* 0x000fea0003800000 */
.L_x_36:
[----:B-----5:R-:W-:Y:S01]  /*27b0*/  FMUL R12, R152, R155 ;  /* 0x0000009b980c7220 */ /* 0x020fe20000400000 */
[----:B------:R-:W-:Y:S01]  /*27c0*/  ISETP.GT.AND P2, PT, R0, 0x8, P2 ;  /* 0x000000080000780c */ /* 0x000fe20001744270 */
[----:B------:R-:W-:Y:S02]  /*27d0*/  BSSY B1, `(.L_x_38) ;  /* 0x0000005000017945 */ /* 0x000fe40003800000 */
[----:B------:R-:W-:-:S05]  /*27e0*/  FFMA R29, R29, R154, R12 ;  /* 0x0000009a1d1d7223 */ /* 0x000fca000000000c */
[----:B------:R0:W-:Y:S05]  /*27f0*/  @P1 STG.E desc[UR36][R4.64+0x24], R29 ;  /* 0x0000241d04001986 */ /* 0x0001ea000c101924 */
[----:B------:R-:W-:Y:S05]  /*2800*/  @!P2 BRA `(.L_x_39) ;  /* 0x000000000004a947 */ /* 0x000fea0003800000 */
[----:B------:R0:W5:Y:S02]  /*2810*/  LDG.E.LTC128B R152, desc[UR36][R8.64+0x20] ;  /* 0x0000202408987981 */ /* 0x000164000c1e1920 */
.L_x_39:
[----:B------:R-:W-:Y:S05]  /*2820*/  BSYNC B1 ;  /* 0x0000000000017941 */ /* 0x000fea0003800000 */
.L_x_38:
[----:B0----5:R-:W-:Y:S01]  /*2830*/  FMUL R13, R152, R155 ;  /* 0x0000009b980d7220 */ /* 0x021fe20000400000 */
[----:B------:R-:W-:Y:S01]  /*2840*/  ISETP.GT.AND P0, PT, R0, 0x8, P0 ;  /* 0x000000080000780c */ /* 0x000fe20000704270 */
[----:B------:R-:W-:Y:S01]  /*2850*/  BSSY B1, `(.L_x_40) ;  /* 0x0000006000017945 */ /* 0x000fe20003800000 */
[----:B------:R-:W-:Y:S01]  /*2860*/  ISETP.GT.AND P1, PT, R3, 0x10, PT ;  /* 0x000000100300780c */ /* 0x000fe20003f24270 */
[----:B------:R-:W-:-:S05]  /*2870*/  FFMA R13, R30, R154, R13 ;  /* 0x0000009a1e0d7223 */ /* 0x000fca000000000d */
[----:B------:R0:W-:Y:S05]  /*2880*/  @P2 STG.E desc[UR36][R10.64+0x20], R13 ;  /* 0x0000200d0a002986 */ /* 0x0001ea000c101924 */
[----:B------:R-:W-:Y:S05]  /*2890*/  @!P0 BRA `(.L_x_41) ;  /* 0x0000000000048947 */ /* 0x000fea0003800000 */
[----:B------:R0:W5:Y:S02]  /*28a0*/  LDG.E.LTC128B R152, desc[UR36][R8.64+0x24] ;  /* 0x0000242408987981 */ /* 0x000164000c1e1920 */
.L_x_41:
[----:B------:R-:W-:Y:S05]  /*28b0*/  BSYNC B1 ;  /* 0x0000000000017941 */ /* 0x000fea0003800000 */
.L_x_40:
        /* <DEDUP_REMOVED lines=8> */
.L_x_43:
[----:B------:R-:W-:Y:S05]  /*2940*/  BSYNC B1 ;  /* 0x0000000000017941 */ /* 0x000fea0003800000 */
.L_x_42:
[----:B0----5:R-:W-:Y:S01]  /*2950*/  FMUL R13, R152, R155 ;  /* 0x0000009b980d7220 */ /* 0x021fe20000400000 */
[----:B------:R-:W-:Y:S01]  /*2960*/  ISETP.GT.AND P0, PT, R0, RZ, P2 ;  /* 0x000000ff0000720c */ /* 0x000fe20001704270 */
[----:B------:R-:W-:Y:S02]  /*2970*/  BSSY B1, `(.L_x_44) ;  /* 0x0000005000017945 */ /* 0x000fe40003800000 */
[----:B------:R-:W-:-:S05]  /*2980*/  FFMA R13, R32, R154, R13 ;  /* 0x0000009a200d7223 */ /* 0x000fca000000000d */
[----:B------:R0:W-:Y:S05]  /*2990*/  @P3 STG.E desc[UR36][R4.64+0x40], R13 ;  /* 0x0000400d04003986 */ /* 0x0001ea000c101924 */
[----:B------:R-:W-:Y:S05]  /*29a0*/  @!P0 BRA `(.L_x_45) ;  /* 0x0000000000048947 */ /* 0x000fea0003800000 */
[----:B------:R0:W5:Y:S02]  /*29b0*/  LDG.E.LTC128B R152, desc[UR36][R6.64+0x44] ;  /* 0x0000442406987981 */ /* 0x000164000c1e1920 */
.L_x_45:
[----:B------:R-:W-:Y:S05]  /*29c0*/  BSYNC B1 ;  /* 0x0000000000017941 */ /* 0x000fea0003800000 */
.L_x_44:
[----:B-----5:R-:W-:Y:S01]  /*29d0*/  FMUL R12, R152, R155 ;  /* 0x0000009b980c7220 */ /* 0x020fe20000400000 */
[----:B------:R-:W-:Y:S01]  /*29e0*/  ISETP.GT.AND P1, PT, R0, 0x8, P1 ;  /* 0x000000080000780c */ /* 0x000fe20000f24270 */
[----:B------:R-:W-:Y:S02]  /*29f0*/  BSSY B1, `(.L_x_46) ;  /* 0x0000005000017945 */ /* 0x000fe40003800000 */
[----:B------:R-:W-:-:S05]  /*2a00*/  FFMA R33, R33, R154, R12 ;  /* 0x0000009a21217223 */ /* 0x000fca000000000c */
[----:B------:R0:W-:Y:S05]  /*2a10*/  @P0 STG.E desc[UR36][R4.64+0x44], R33 ;  /* 0x0000442104000986 */ /* 0x0001ea000c101924 */
[----:B------:R-:W-:Y:S05]  /*2a20*/  @!P1 BRA `(.L_x_47) ;  /* 0x0000000000049947 */ /* 0x000fea0003800000 */
[----:B------:R0:W5:Y:S02]  /*2a30*/  LDG.E.LTC128B R152, desc[UR36][R8.64+0x40] ;  /* 0x0000402408987981 */ /* 0x000164000c1e1920 */
.L_x_47:
[----:B------:R-:W-:Y:S05]  /*2a40*/  BSYNC B1 ;  /* 0x0000000000017941 */ /* 0x000fea0003800000 */
.L_x_46:
        /* <DEDUP_REMOVED lines=8> */
.L_x_49:
[----:B------:R-:W-:Y:S05]  /*2ad0*/  BSYNC B1 ;  /* 0x0000000000017941 */ /* 0x000fea0003800000 */
.L_x_48:
        /* <DEDUP_REMOVED lines=8> */
.L_x_51:
[----:B------:R-:W-:Y:S05]  /*2b60*/  BSYNC B1 ;  /* 0x0000000000017941 */ /* 0x000fea0003800000 */
.L_x_50:
[----:B0----5:R-:W-:Y:S01]  /*2b70*/  FMUL R13, R152, R155 ;  /* 0x0000009b980d7220 */ /* 0x021fe20000400000 */
[----:B------:R-:W-:Y:S01]  /*2b80*/  ISETP.GT.AND P2, PT, R0, RZ, P1 ;  /* 0x000000ff0000720c */ /* 0x000fe20000f44270 */
[----:B------:R-:W-:Y:S02]  /*2b90*/  BSSY B1, `(.L_x_52) ;  /* 0x0000005000017945 */ /* 0x000fe40003800000 */
[----:B------:R-:W-:-:S05]  /*2ba0*/  FFMA R13, R36, R154, R13 ;  /* 0x0000009a240d7223 */ /* 0x000fca000000000d */
[----:B------:R0:W-:Y:S05]  /*2bb0*/  @P3 STG.E desc[UR36][R4.64+0x60], R13 ;  /* 0x0000600d04003986 */ /* 0x0001ea000c101924 */
[----:B------:R-:W-:Y:S05]  /*2bc0*/  @!P2 BRA `(.L_x_53) ;  /* 0x000000000004a947 */ /* 0x000fea0003800000 */
[----:B------:R0:W5:Y:S02]  /*2bd0*/  LDG.E.LTC128B R152, desc[UR36][R6.64+0x64] ;  /* 0x0000642406987981 */ /* 0x000164000c1e1920 */
.L_x_53:
[----:B------:R-:W-:Y:S05]  /*2be0*/  BSYNC B1 ;  /* 0x0000000000017941 */ /* 0x000fea0003800000 */
.L_x_52:
[----:B-----5:R-:W-:Y:S01]  /*2bf0*/  FMUL R12, R152, R155 ;  /* 0x0000009b980c7220 */ /* 0x020fe20000400000 */
[----:B------:R-:W-:Y:S01]  /*2c00*/  ISETP.GT.AND P0, PT, R0, 0x8, P0 ;  /* 0x000000080000780c */ /* 0x000fe20000704270 */
[----:B------:R-:W-:Y:S02]  /*2c10*/  BSSY B1, `(.L_x_54) ;  /* 0x0000005000017945 */ /* 0x000fe40003800000 */
[----:B------:R-:W-:-:S05]  /*2c20*/  FFMA R37, R37, R154, R12 ;  /* 0x0000009a25257223 */ /* 0x000fca000000000c */
[----:B------:R0:W-:Y:S05]  /*2c30*/  @P2 STG.E desc[UR36][R4.64+0x64], R37 ;  /* 0x0000642504002986 */ /* 0x0001ea000c101924 */
[----:B------:R-:W-:Y:S05]  /*2c40*/  @!P0 BRA `(.L_x_55) ;  /* 0x0000000000048947 */ /* 0x000fea0003800000 */
[----:B------:R0:W5:Y:S02]  /*2c50*/  LDG.E.LTC128B R152, desc[UR36][R8.64+0x60] ;  /* 0x0000602408987981 */ /* 0x000164000c1e1920 */
.L_x_55:
[----:B------:R-:W-:Y:S05]  /*2c60*/  BSYNC B1 ;  /* 0x0000000000017941 */ /* 0x000fea0003800000 */
.L_x_54:
        /* <DEDUP_REMOVED lines=8> */
.L_x_57:
[----:B------:R-:W-:Y:S05]  /*2cf0*/  BSYNC B1 ;  /* 0x0000000000017941 */ /* 0x000fea0003800000 */
.L_x_56:
        /* <DEDUP_REMOVED lines=8> */
.L_x_59:
[----:B------:R-:W-:Y:S05]  /*2d80*/  BSYNC B1 ;  /* 0x0000000000017941 */ /* 0x000fea0003800000 */
.L_x_58:
[----:B0----5:R-:W-:Y:S01]  /*2d90*/  FMUL R13, R152, R155 ;  /* 0x0000009b980d7220 */ /* 0x021fe20000400000 */
[----:B------:R-:W-:Y:S01]  /*2da0*/  ISETP.GT.AND P1, PT, R0, RZ, P0 ;  /* 0x000000ff0000720c */ /* 0x000fe20000724270 */
[----:B------:R-:W-:Y:S02]  /*2db0*/  BSSY B1, `(.L_x_60) ;  /* 0x0000005000017945 */ /* 0x000fe40003800000 */
[----:B------:R-:W-:-:S05]  /*2dc0*/  FFMA R13, R40, R154, R13 ;  /* 0x0000009a280d7223 */ /* 0x000fca000000000d */
[----:B------:R0:W-:Y:S05]  /*2dd0*/  @P3 STG.E desc[UR36][R4.64+0x80], R13 ;  /* 0x0000800d04003986 */ /* 0x0001ea000c101924 */
[----:B------:R-:W-:Y:S05]  /*2de0*/  @!P1 BRA `(.L_x_61) ;  /* 0x0000000000049947 */ /* 0x000fea0003800000 */
[----:B------:R0:W5:Y:S02]  /*2df0*/  LDG.E.LTC128B R152, desc[UR36][R6.64+0x84] ;  /* 0x0000842406987981 */ /* 0x000164000c1e1920 */
.L_x_61:
[----:B------:R-:W-:Y:S05]  /*2e00*/  BSYNC B1 ;  /* 0x0000000000017941 */ /* 0x000fea0003800000 */
.L_x_60:
[----:B-----5:R-:W-:Y:S01]  /*2e10*/  FMUL R12, R152, R155 ;  /* 0x0000009b980c7220 */ /* 0x020fe20000400000 */
[----:B------:R-:W-:Y:S01]  /*2e20*/  ISETP.GT.AND P2, PT, R0, 0x8, P2 ;  /* 0x000000080000780c */ /* 0x000fe20001744270 */
[----:B------:R-:W-:Y:S02]  /*2e30*/  BSSY B1, `(.L_x_62) ;  /* 0x0000005000017945 */ /* 0x000fe40003800000 */
[----:B------:R-:W-:-:S05]  /*2e40*/  FFMA R41, R41, R154, R12 ;  /* 0x0000009a29297223 */ /* 0x000fca000000000c */
[----:B------:R0:W-:Y:S05]  /*2e50*/  @P1 STG.E desc[UR36][R4.64+0x84], R41 ;  /* 0x0000842904001986 */ /* 0x0001ea000c101924 */
[----:B------:R-:W-:Y:S05]  /*2e60*/  @!P2 BRA `(.L_x_63) ;  /* 0x000000000004a947 */ /* 0x000fea0003800000 */
[----:B------:R0:W5:Y:S02]  /*2e70*/  LDG.E.LTC128B R152, desc[UR36][R8.64+0x80] ;  /* 0x0000802408987981 */ /* 0x000164000c1e1920 */
.L_x_63:
[----:B------:R-:W-:Y:S05]  /*2e80*/  BSYNC B1 ;  /* 0x0000000000017941 */ /* 0x000fea0003800000 */
.L_x_62:
        /* <DEDUP_REMOVED lines=8> */
.L_x_65:
[----:B------:R-:W-:Y:S05]  /*2f10*/  BSYNC B1 ;  /* 0x0000000000017941 */ /* 0x000fea0003800000 */
.L_x_64:
        /* <DEDUP_REMOVED lines=8> */
.L_x_67:
[----:B------:R-:W-:Y:S05]  /*2fa0*/  BSYNC B1 ;  /* 0x0000000000017941 */ /* 0x000fea0003800000 */
.L_x_66:
[----:B0----5:R-:W-:Y:S01]  /*2fb0*/  FMUL R13, R152, R155 ;  /* 0x0000009b980d7220 */ /* 0x021fe20000400000 */
[----:B------:R-:W-:Y:S01]  /*2fc0*/  ISETP.GT.AND P0, PT, R0, RZ, P2 ;  /* 0x000000ff0000720c */ /* 0x000fe20001704270 */
[----:B------:R-:W-:Y:S02]  /*2fd0*/  BSSY B1, `(.L_x_68) ;  /* 0x0000005000017945 */ /* 0x000fe40003800000 */
[----:B------:R-:W-:-:S05]  /*2fe0*/  FFMA R13, R44, R154, R13 ;  /* 0x0000009a2c0d7223 */ /* 0x000fca000000000d */
[----:B------:R0:W-:Y:S05]  /*2ff0*/  @P3 STG.E desc[UR36][R4.64+0xa0], R13 ;  /* 0x0000a00d04003986 */ /* 0x0001ea000c101924 */
[----:B------:R-:W-:Y:S05]  /*3000*/  @!P0 BRA `(.L_x_69) ;  /* 0x0000000000048947 */ /* 0x000fea0003800000 */
[----:B------:R0:W5:Y:S02]  /*3010*/  LDG.E.LTC128B R152, desc[UR36][R6.64+0xa4] ;  /* 0x0000a42406987981 */ /* 0x000164000c1e1920 */
.L_x_69:
[----:B------:R-:W-:Y:S05]  /*3020*/  BSYNC B1 ;  /* 0x0000000000017941 */ /* 0x000fea0003800000 */
.L_x_68:
[----:B-----5:R-:W-:Y:S01]  /*3030*/  FMUL R12, R152, R155 ;  /* 0x0000009b980c7220 */ /* 0x020fe20000400000 */
[----:B------:R-:W-:Y:S01]  /*3040*/  ISETP.GT.AND P1, PT, R0, 0x8, P1 ;  /* 0x000000080000780c */ /* 0x000fe20000f24270 */
[----:B------:R-:W-:Y:S02]  /*3050*/  BSSY B1, `(.L_x_70) ;  /* 0x0000005000017945 */ /* 0x000fe40003800000 */
[----:B------:R-:W-:-:S05]  /*3060*/  FFMA R45, R45, R154, R12 ;  /* 0x0000009a2d2d7223 */ /* 0x000fca000000000c */
[----:B------:R0:W-:Y:S05]  /*3070*/  @P0 STG.E desc[UR36][R4.64+0xa4], R45 ;  /* 0x0000a42d04000986 */ /* 0x0001ea000c101924 */
[----:B------:R-:W-:Y:S05]  /*3080*/  @!P1 BRA `(.L_x_71) ;  /* 0x0000000000049947 */ /* 0x000fea0003800000 */
[----:B------:R0:W5:Y:S02]  /*3090*/  LDG.E.LTC128B R152, desc[UR36][R8.64+0xa0] ;  /* 0x0000a02408987981 */ /* 0x000164000c1e1920 */
.L_x_71:
[----:B------:R-:W-:Y:S05]  /*30a0*/  BSYNC B1 ;  /* 0x0000000000017941 */ /* 0x000fea0003800000 */
.L_x_70:
        /* <DEDUP_REMOVED lines=8> */
.L_x_73:
[----:B------:R-:W-:Y:S05]  /*3130*/  BSYNC B1 ;  /* 0x0000000000017941 */ /* 0x000fea0003800000 */
.L_x_72:
        /* <DEDUP_REMOVED lines=8> */
.L_x_75:
[----:B------:R-:W-:Y:S05]  /*31c0*/  BSYNC B1 ;  /* 0x0000000000017941 */ /* 0x000fea0003800000 */
.L_x_74:
[----:B0----5:R-:W-:Y:S01]  /*31d0*/  FMUL R13, R152, R155 ;  /* 0x0000009b980d7220 */ /* 0x021fe20000400000 */
[----:B------:R-:W-:Y:S01]  /*31e0*/  ISETP.GT.AND P2, PT, R0, RZ, P1 ;  /* 0x000000ff0000720c */ /* 0x000fe20000f44270 */
[----:B------:R-:W-:Y:S02]  /*31f0*/  BSSY B1, `(.L_x_76) ;  /* 0x0000005000017945 */ /* 0x000fe40003800000 */
[----:B------:R-:W-:-:S05]  /*3200*/  FFMA R13, R48, R154, R13 ;  /* 0x0000009a300d7223 */ /* 0x000fca000000000d */
[----:B------:R0:W-:Y:S05]  /*3210*/  @P3 STG.E desc[UR36][R4.64+0xc0], R13 ;  /* 0x0000c00d04003986 */ /* 0x0001ea000c101924 */
[----:B------:R-:W-:Y:S05]  /*3220*/  @!P2 BRA `(.L_x_77) ;  /* 0x000000000004a947 */ /* 0x000fea0003800000 */
[----:B------:R0:W5:Y:S02]  /*3230*/  LDG.E.LTC128B R152, desc[UR36][R6.64+0xc4] ;  /* 0x0000c42406987981 */ /* 0x000164000c1e1920 */
.L_x_77:
[----:B------:R-:W-:Y:S05]  /*3240*/  BSYNC B1 ;  /* 0x0000000000017941 */ /* 0x000fea0003800000 */
.L_x_76:
[----:B-----5:R-:W-:Y:S01]  /*3250*/  FMUL R12, R152, R155 ;  /* 0x0000009b980c7220 */ /* 0x020fe20000400000 */
[----:B------:R-:W-:Y:S01]  /*3260*/  ISETP.GT.AND P0, PT, R0, 0x8, P0 ;  /* 0x000000080000780c */ /* 0x000fe20000704270 */
[----:B------:R-:W-:Y:S02]  /*3270*/  BSSY B1, `(.L_x_78) ;  /* 0x0000005000017945 */ /* 0x000fe40003800000 */
[----:B------:R-:W-:-:S05]  /*3280*/  FFMA R49, R49, R154, R12 ;  /* 0x0000009a31317223 */ /* 0x000fca000000000c */
[----:B------:R0:W-:Y:S05]  /*3290*/  @P2 STG.E desc[UR36][R4.64+0xc4], R49 ;  /* 0x0000c43104002986 */ /* 0x0001ea000c101924 */
[----:B------:R-:W-:Y:S05]  /*32a0*/  @!P0 BRA `(.L_x_79) ;  /* 0x0000000000048947 */ /* 0x000fea0003800000 */
[----:B------:R0:W5:Y:S02]  /*32b0*/  LDG.E.LTC128B R152, desc[UR36][R8.64+0xc0] ;  /* 0x0000c02408987981 */ /* 0x000164000c1e1920 */
.L_x_79:
[----:B------:R-:W-:Y:S05]  /*32c0*/  BSYNC B1 ;  /* 0x0000000000017941 */ /* 0x000fea0003800000 */
.L_x_78:
        /* <DEDUP_REMOVED lines=8> */
.L_x_81:
[----:B------:R-:W-:Y:S05]  /*3350*/  BSYNC B1 ;  /* 0x0000000000017941 */ /* 0x000fea0003800000 */
.L_x_80:
        /* <DEDUP_REMOVED lines=8> */
.L_x_83:
[----:B------:R-:W-:Y:S05]  /*33e0*/  BSYNC B1 ;  /* 0x0000000000017941 */ /* 0x000fea0003800000 */
.L_x_82:
[----:B0----5:R-:W-:Y:S01]  /*33f0*/  FMUL R13, R152, R155 ;  /* 0x0000009b980d7220 */ /* 0x021fe20000400000 */
[----:B------:R-:W-:Y:S01]  /*3400*/  ISETP.GT.AND P1, PT, R0, RZ, P0 ;  /* 0x000000ff0000720c */ /* 0x000fe20000724270 */
[----:B------:R-:W-:Y:S02]  /*3410*/  BSSY B1, `(.L_x_84) ;  /* 0x0000005000017945 */ /* 0x000fe40003800000 */
[----:B------:R-:W-:-:S05]  /*3420*/  FFMA R13, R52, R154, R13 ;  /* 0x0000009a340d7223 */ /* 0x000fca000000000d */
[----:B------:R0:W-:Y:S05]  /*3430*/  @P3 STG.E desc[UR36][R4.64+0xe0], R13 ;  /* 0x0000e00d04003986 */ /* 0x0001ea000c101924 */
[----:B------:R-:W-:Y:S05]  /*3440*/  @!P1 BRA `(.L_x_85) ;  /* 0x0000000000049947 */ /* 0x000fea0003800000 */
[----:B------:R0:W5:Y:S02]  /*3450*/  LDG.E.LTC128B R152, desc[UR36][R6.64+0xe4] ;  /* 0x0000e42406987981 */ /* 0x000164000c1e1920 */
.L_x_85:
[----:B------:R-:W-:Y:S05]  /*3460*/  BSYNC B1 ;  /* 0x0000000000017941 */ /* 0x000fea0003800000 */
.L_x_84:
[----:B-----5:R-:W-:Y:S01]  /*3470*/  FMUL R12, R152, R155 ;  /* 0x0000009b980c7220 */ /* 0x020fe20000400000 */
[----:B------:R-:W-:Y:S01]  /*3480*/  ISETP.GT.AND P2, PT, R0, 0x8, P2 ;  /* 0x000000080000780c */ /* 0x000fe20001744270 */
[----:B------:R-:W-:Y:S02]  /*3490*/  BSSY B1, `(.L_x_86) ;  /* 0x0000005000017945 */ /* 0x000fe40003800000 */
[----:B------:R-:W-:-:S05]  /*34a0*/  FFMA R53, R53, R154, R12 ;  /* 0x0000009a35357223 */ /* 0x000fca000000000c */
[----:B------:R0:W-:Y:S05]  /*34b0*/  @P1 STG.E desc[UR36][R4.64+0xe4], R53 ;  /* 0x0000e43504001986 */ /* 0x0001ea000c101924 */
[----:B------:R-:W-:Y:S05]  /*34c0*/  @!P2 BRA `(.L_x_87) ;  /* 0x000000000004a947 */ /* 0x000fea0003800000 */
[----:B------:R0:W5:Y:S02]  /*34d0*/  LDG.E.LTC128B R152, desc[UR36][R8.64+0xe0] ;  /* 0x0000e02408987981 */ /* 0x000164000c1e1920 */
.L_x_87:
[----:B------:R-:W-:Y:S05]  /*34e0*/  BSYNC B1 ;  /* 0x0000000000017941 */ /* 0x000fea0003800000 */
.L_x_86:
        /* <DEDUP_REMOVED lines=8> */
.L_x_89:
[----:B------:R-:W-:Y:S05]  /*3570*/  BSYNC B1 ;  /* 0x0000000000017941 */ /* 0x000fea0003800000 */
.L_x_88:
        /* <DEDUP_REMOVED lines=8> */
.L_x_91:
[----:B------:R-:W-:Y:S05]  /*3600*/  BSYNC B1 ;  /* 0x0000000000017941 */ /* 0x000fea0003800000 */
.L_x_90:
[----:B0----5:R-:W-:Y:S01]  /*3610*/  FMUL R13, R152, R155 ;  /* 0x0000009b980d7220 */ /* 0x021fe20000400000 */
[----:B------:R-:W-:Y:S01]  /*3620*/  ISETP.GT.AND P0, PT, R0, RZ, P2 ;  /* 0x000000ff0000720c */ /* 0x000fe20001704270 */
[----:B------:R-:W-:Y:S02]  /*3630*/  BSSY B1, `(.L_x_92) ;  /* 0x0000005000017945 */ /* 0x000fe40003800000 */
[----:B------:R-:W-:-:S05]  /*3640*/  FFMA R13, R56, R154, R13 ;  /* 0x0000009a380d7223 */ /* 0x000fca000000000d */
[----:B------:R0:W-:Y:S05]  /*3650*/  @P3 STG.E desc[UR36][R4.64+0x100], R13 ;  /* 0x0001000d04003986 */ /* 0x0001ea000c101924 */
[----:B------:R-:W-:Y:S05]  /*3660*/  @!P0 BRA `(.L_x_93) ;  /* 0x0000000000048947 */ /* 0x000fea0003800000 */
[----:B------:R0:W5:Y:S02]  /*3670*/  LDG.E.LTC128B R152, desc[UR36][R6.64+0x104] ;  /* 0x0001042406987981 */ /* 0x000164000c1e1920 */
.L_x_93:
[----:B------:R-:W-:Y:S05]  /*3680*/  BSYNC B1 ;  /* 0x0000000000017941 */ /* 0x000fea0003800000 */
.L_x_92:
[----:B-----5:R-:W-:Y:S01]  /*3690*/  FMUL R12, R152, R155 ;  /* 0x0000009b980c7220 */ /* 0x020fe20000400000 */
[----:B------:R-:W-:Y:S01]  /*36a0*/  ISETP.GT.AND P1, PT, R0, 0x8, P1 ;  /* 0x000000080000780c */ /* 0x000fe20000f24270 */
[----:B------:R-:W-:Y:S02]  /*36b0*/  BSSY B1, `(.L_x_94) ;  /* 0x0000005000017945 */ /* 0x000fe40003800000 */
[----:B------:R-:W-:-:S05]  /*36c0*/  FFMA R57, R57, R154, R12 ;  /* 0x0000009a39397223 */ /* 0x000fca000000000c */
[----:B------:R0:W-:Y:S05]  /*36d0*/  @P0 STG.E desc[UR36][R4.64+0x104], R57 ;  /* 0x0001043904000986 */ /* 0x0001ea000c101924 */
[----:B------:R-:W-:Y:S05]  /*36e0*/  @!P1 BRA `(.L_x_95) ;  /* 0x0000000000049947 */ /* 0x000fea0003800000 */
[----:B------:R0:W5:Y:S02]  /*36f0*/  LDG.E.LTC128B R152, desc[UR36][R8.64+0x100] ;  /* 0x0001002408987981 */ /* 0x000164000c1e1920 */
.L_x_95:
[----:B------:R-:W-:Y:S05]  /*3700*/  BSYNC B1 ;  /* 0x0000000000017941 */ /* 0x000fea0003800000 */
.L_x_94:
        /* <DEDUP_REMOVED lines=8> */
.L_x_97:
[----:B------:R-:W-:Y:S05]  /*3790*/  BSYNC B1 ;  /* 0x0000000000017941 */ /* 0x000fea0003800000 */
.L_x_96:
        /* <DEDUP_REMOVED lines=8> */
.L_x_99:
[----:B------:R-:W-:Y:S05]  /*3820*/  BSYNC B1 ;  /* 0x0000000000017941 */ /* 0x000fea0003800000 */
.L_x_98:
[----:B0----5:R-:W-:Y:S01]  /*3830*/  FMUL R13, R152, R155 ;  /* 0x0000009b980d7220 */ /* 0x021fe20000400000 */
[----:B------:R-:W-:Y:S01]  /*3840*/  ISETP.GT.AND P2, PT, R0, RZ, P1 ;  /* 0x000000ff0000720c */ /* 0x000fe20000f44270 */
[----:B------:R-:W-:Y:S02]  /*3850*/  BSSY B1, `(.L_x_100) ;  /* 0x0000005000017945 */ /* 0x000fe40003800000 */
[----:B------:R-:W-:-:S05]  /*3860*/  FFMA R13, R60, R154, R13 ;  /* 0x0000009a3c0d7223 */ /* 0x000fca000000000d */
[----:B------:R0:W-:Y:S05]  /*3870*/  @P3 STG.E desc[UR36][R4.64+0x120], R13 ;  /* 0x0001200d04003986 */ /* 0x0001ea000c101924 */
[----:B------:R-:W-:Y:S05]  /*3880*/  @!P2 BRA `(.L_x_101) ;  /* 0x000000000004a947 */ /* 0x000fea0003800000 */
[----:B------:R0:W5:Y:S02]  /*3890*/  LDG.E.LTC128B R152, desc[UR36][R6.64+0x124] ;  /* 0x0001242406987981 */ /* 0x000164000c1e1920 */
.L_x_101:
[----:B------:R-:W-:Y:S05]  /*38a0*/  BSYNC B1 ;  /* 0x0000000000017941 */ /* 0x000fea0003800000 */
.L_x_100:
[----:B-----5:R-:W-:Y:S01]  /*38b0*/  FMUL R12, R152, R155 ;  /* 0x0000009b980c7220 */ /* 0x020fe20000400000 */
[----:B------:R-:W-:Y:S01]  /*38c0*/  ISETP.GT.AND P0, PT, R0, 0x8, P0 ;  /* 0x000000080000780c */ /* 0x000fe20000704270 */
[----:B------:R-:W-:Y:S02]  /*38d0*/  BSSY B1, `(.L_x_102) ;  /* 0x0000005000017945 */ /* 0x000fe40003800000 */
[----:B------:R-:W-:-:S05]  /*38e0*/  FFMA R61, R61, R154, R12 ;  /* 0x0000009a3d3d7223 */ /* 0x000fca000000000c */
[----:B------:R0:W-:Y:S05]  /*38f0*/  @P2 STG.E desc[UR36][R4.64+0x124], R61 ;  /* 0x0001243d04002986 */ /* 0x0001ea000c101924 */
[----:B------:R-:W-:Y:S05]  /*3900*/  @!P0 BRA `(.L_x_103) ;  /* 0x0000000000048947 */ /* 0x000fea0003800000 */
[----:B------:R0:W5:Y:S02]  /*3910*/  LDG.E.LTC128B R152, desc[UR36][R8.64+0x120] ;  /* 0x0001202408987981 */ /* 0x000164000c1e1920 */
.L_x_103:
[----:B------:R-:W-:Y:S05]  /*3920*/  BSYNC B1 ;  /* 0x0000000000017941 */ /* 0x000fea0003800000 */
.L_x_102:
        /* <DEDUP_REMOVED lines=8> */
.L_x_105:
[----:B------:R-:W-:Y:S05]  /*39b0*/  BSYNC B1 ;  /* 0x0000000000017941 */ /* 0x000fea0003800000 */
.L_x_104:
        /* <DEDUP_REMOVED lines=8> */
.L_x_107:
[----:B------:R-:W-:Y:S05]  /*3a40*/  BSYNC B1 ;  /* 0x0000000000017941 */ /* 0x000fea0003800000 */
.L_x_106:
[----:B0----5:R-:W-:Y:S01]  /*3a50*/  FMUL R13, R152, R155 ;  /* 0x0000009b980d7220 */ /* 0x021fe20000400000 */
[----:B------:R-:W-:Y:S01]  /*3a60*/  ISETP.GT.AND P1, PT, R0, RZ, P0 ;  /* 0x000000ff0000720c */ /* 0x000fe20000724270 */
[----:B------:R-:W-:Y:S02]  /*3a70*/  BSSY B1, `(.L_x_108) ;  /* 0x0000005000017945 */ /* 0x000fe40003800000 */
[----:B------:R-:W-:-:S05]  /*3a80*/  FFMA R13, R64, R154, R13 ;  /* 0x0000009a400d7223 */ /* 0x000fca000000000d */
[----:B------:R0:W-:Y:S05]  /*3a90*/  @P3 STG.E desc[UR36][R4.64+0x140], R13 ;  /* 0x0001400d04003986 */ /* 0x0001ea000c101924 */
[----:B------:R-:W-:Y:S05]  /*3aa0*/  @!P1 BRA `(.L_x_109) ;  /* 0x0000000000049947 */ /* 0x000fea0003800000 */
[----:B------:R0:W5:Y:S02]  /*3ab0*/  LDG.E.LTC128B R152, desc[UR36][R6.64+0x144] ;  /* 0x0001442406987981 */ /* 0x000164000c1e1920 */
.L_x_109:
[----:B------:R-:W-:Y:S05]  /*3ac0*/  BSYNC B1 ;  /* 0x0000000000017941 */ /* 0x000fea0003800000 */
.L_x_108:
[----:B-----5:R-:W-:Y:S01]  /*3ad0*/  FMUL R12, R152, R155 ;  /* 0x0000009b980c7220 */ /* 0x020fe20000400000 */
[----:B------:R-:W-:Y:S01]  /*3ae0*/  ISETP.GT.AND P2, PT, R0, 0x8, P2 ;  /* 0x000000080000780c */ /* 0x000fe20001744270 */
[----:B------:R-:W-:Y:S02]  /*3af0*/  BSSY B1, `(.L_x_110) ;  /* 0x0000005000017945 */ /* 0x000fe40003800000 */
[----:B------:R-:W-:-:S05]  /*3b00*/  FFMA R65, R65, R154, R12 ;  /* 0x0000009a41417223 */ /* 0x000fca000000000c */
[----:B------:R0:W-:Y:S05]  /*3b10*/  @P1 STG.E desc[UR36][R4.64+0x144], R65 ;  /* 0x0001444104001986 */ /* 0x0001ea000c101924 */
[----:B------:R-:W-:Y:S05]  /*3b20*/  @!P2 BRA `(.L_x_111) ;  /* 0x000000000004a947 */ /* 0x000fea0003800000 */
[----:B------:R0:W5:Y:S02]  /*3b30*/  LDG.E.LTC128B R152, desc[UR36][R8.64+0x140] ;  /* 0x0001402408987981 */ /* 0x000164000c1e1920 */
.L_x_111:
[----:B------:R-:W-:Y:S05]  /*3b40*/  BSYNC B1 ;  /* 0x0000000000017941 */ /* 0x000fea0003800000 */
.L_x_110:
        /* <DEDUP_REMOVED lines=8> */
.L_x_113:
[----:B------:R-:W-:Y:S05]  /*3bd0*/  BSYNC B1 ;  /* 0x0000000000017941 */ /* 0x000fea0003800000 */
.L_x_112:
        /* <DEDUP_REMOVED lines=8> */
.L_x_115:
[----:B------:R-:W-:Y:S05]  /*3c60*/  BSYNC B1 ;  /* 0x0000000000017941 */ /* 0x000fea0003800000 */
.L_x_114:
[----:B0----5:R-:W-:Y:S01]  /*3c70*/  FMUL R13, R152, R155 ;  /* 0x0000009b980d7220 */ /* 0x021fe20000400000 */
[----:B------:R-:W-:Y:S01]  /*3c80*/  ISETP.GT.AND P0, PT, R0, RZ, P2 ;  /* 0x000000ff0000720c */ /* 0x000fe20001704270 */
[----:B------:R-:W-:Y:S02]  /*3c90*/  BSSY B1, `(.L_x_116) ;  /* 0x0000005000017945 */ /* 0x000fe40003800000 */
[----:B------:R-:W-:-:S05]  /*3ca0*/  FFMA R13, R68, R154, R13 ;  /* 0x0000009a440d7223 */ /* 0x000fca000000000d */
[----:B------:R0:W-:Y:S05]  /*3cb0*/  @P3 STG.E desc[UR36][R4.64+0x160], R13 ;  /* 0x0001600d04003986 */ /* 0x0001ea000c101924 */
[----:B------:R-:W-:Y:S05]  /*3cc0*/  @!P0 BRA `(.L_x_117) ;  /* 0x0000000000048947 */ /* 0x000fea0003800000 */
[----:B------:R0:W5:Y:S02]  /*3cd0*/  LDG.E.LTC128B R152, desc[UR36][R6.64+0x164] ;  /* 0x0001642406987981 */ /* 0x000164000c1e1920 */
.L_x_117:
[----:B------:R-:W-:Y:S05]  /*3ce0*/  BSYNC B1 ;  /* 0x0000000000017941 */ /* 0x000fea0003800000 */
.L_x_116:
[----:B-----5:R-:W-:Y:S01]  /*3cf0*/  FMUL R12, R152, R155 ;  /* 0x0000009b980c7220 */ /* 0x020fe20000400000 */
[----:B------:R-:W-:Y:S01]  /*3d00*/  ISETP.GT.AND P1, PT, R0, 0x8, P1 ;  /* 0x000000080000780c */ /* 0x000fe20000f24270 */
[----:B------:R-:W-:Y:S02]  /*3d10*/  BSSY B1, `(.L_x_118) ;  /* 0x0000005000017945 */ /* 0x000fe40003800000 */
[----:B------:R-:W-:-:S05]  /*3d20*/  FFMA R69, R69, R154, R12 ;  /* 0x0000009a45457223 */ /* 0x000fca000000000c */
[----:B------:R0:W-:Y:S05]  /*3d30*/  @P0 STG.E desc[UR36][R4.64+0x164], R69 ;  /* 0x0001644504000986 */ /* 0x0001ea000c101924 */
[----:B------:R-:W-:Y:S05]  /*3d40*/  @!P1 BRA `(.L_x_119) ;  /* 0x0000000000049947 */ /* 0x000fea0003800000 */
[----:B------:R0:W5:Y:S02]  /*3d50*/  LDG.E.LTC128B R152, desc[UR36][R8.64+0x160] ;  /* 0x0001602408987981 */ /* 0x000164000c1e1920 */
.L_x_119:
[----:B------:R-:W-:Y:S05]  /*3d60*/  BSYNC B1 ;  /* 0x0000000000017941 */ /* 0x000fea0003800000 */
.L_x_118:
        /* <DEDUP_REMOVED lines=8> */
.L_x_121:
[----:B------:R-:W-:Y:S05]  /*3df0*/  BSYNC B1 ;  /* 0x0000000000017941 */ /* 0x000fea0003800000 */
.L_x_120:
        /* <DEDUP_REMOVED lines=8> */
.L_x_123:
[----:B------:R-:W-:Y:S05]  /*3e80*/  BSYNC B1 ;  /* 0x0000000000017941 */ /* 0x000fea0003800000 */
.L_x_122:
[----:B0----5:R-:W-:Y:S01]  /*3e90*/  FMUL R13, R152, R155 ;  /* 0x0000009b980d7220 */ /* 0x021fe20000400000 */
[----:B------:R-:W-:Y:S01]  /*3ea0*/  ISETP.GT.AND P2, PT, R0, RZ, P1 ;  /* 0x000000ff0000720c */ /* 0x000fe20000f44270 */
[----:B------:R-:W-:Y:S02]  /*3eb0*/  BSSY B1, `(.L_x_124) ;  /* 0x0000005000017945 */ /* 0x000fe40003800000 */
[----:B------:R-:W-:-:S05]  /*3ec0*/  FFMA R13, R72, R154, R13 ;  /* 0x0000009a480d7223 */ /* 0x000fca000000000d */
[----:B------:R0:W-:Y:S05]  /*3ed0*/  @P3 STG.E desc[UR36][R4.64+0x180], R13 ;  /* 0x0001800d04003986 */ /* 0x0001ea000c101924 */
[----:B------:R-:W-:Y:S05]  /*3ee0*/  @!P2 BRA `(.L_x_125) ;  /* 0x000000000004a947 */ /* 0x000fea0003800000 */
[----:B------:R0:W5:Y:S02]  /*3ef0*/  LDG.E.LTC128B R152, desc[UR36][R6.64+0x184] ;  /* 0x0001842406987981 */ /* 0x000164000c1e1920 */
.L_x_125:
[----:B------:R-:W-:Y:S05]  /*3f00*/  BSYNC B1 ;  /* 0x0000000000017941 */ /* 0x000fea0003800000 */
.L_x_124:
[----:B-----5:R-:W-:Y:S01]  /*3f10*/  FMUL R12, R152, R155 ;  /* 0x0000009b980c7220 */ /* 0x020fe20000400000 */
[----:B------:R-:W-:Y:S01]  /*3f20*/  ISETP.GT.AND P0, PT, R0, 0x8, P0 ;  /* 0x000000080000780c */ /* 0x000fe20000704270 */
[----:B------:R-:W-:Y:S02]  /*3f30*/  BSSY B1, `(.L_x_126) ;  /* 0x0000005000017945 */ /* 0x000fe40003800000 */
[----:B------:R-:W-:-:S05]  /*3f40*/  FFMA R73, R73, R154, R12 ;  /* 0x0000009a49497223 */ /* 0x000fca000000000c */
[----:B------:R0:W-:Y:S05]  /*3f50*/  @P2 STG.E desc[UR36][R4.64+0x184], R73 ;  /* 0x0001844904002986 */ /* 0x0001ea000c101924 */
[----:B------:R-:W-:Y:S05]  /*3f60*/  @!P0 BRA `(.L_x_127) ;  /* 0x0000000000048947 */ /* 0x000fea0003800000 */
[----:B------:R0:W5:Y:S02]  /*3f70*/  LDG.E.LTC128B R152, desc[UR36][R8.64+0x180] ;  /* 0x0001802408987981 */ /* 0x000164000c1e1920 */
.L_x_127:
[----:B------:R-:W-:Y:S05]  /*3f80*/  BSYNC B1 ;  /* 0x0000000000017941 */ /* 0x000fea0003800000 */
.L_x_126:
        /* <DEDUP_REMOVED lines=8> */
.L_x_129:
[----:B------:R-:W-:Y:S05]  /*4010*/  BSYNC B1 ;  /* 0x0000000000017941 */ /* 0x000fea0003800000 */
.L_x_128:
        /* <DEDUP_REMOVED lines=8> */
.L_x_131:
[----:B------:R-:W-:Y:S05]  /*40a0*/  BSYNC B1 ;  /* 0x0000000000017941 */ /* 0x000fea0003800000 */
.L_x_130:
[----:B0----5:R-:W-:Y:S01]  /*40b0*/  FMUL R13, R152, R155 ;  /* 0x0000009b980d7220 */ /* 0x021fe20000400000 */
[----:B------:R-:W-:Y:S01]  /*40c0*/  ISETP.GT.AND P1, PT, R0, RZ, P0 ;  /* 0x000000ff0000720c */ /* 0x000fe20000724270 */
[----:B------:R-:W-:Y:S02]  /*40d0*/  BSSY B1, `(.L_x_132) ;  /* 0x0000005000017945 */ /* 0x000fe40003800000 */
[----:B------:R-:W-:-:S05]  /*40e0*/  FFMA R13, R76, R154, R13 ;  /* 0x0000009a4c0d7223 */ /* 0x000fca000000000d */
[----:B------:R0:W-:Y:S05]  /*40f0*/  @P3 STG.E desc[UR36][R4.64+0x1a0], R13 ;  /* 0x0001a00d04003986 */ /* 0x0001ea000c101924 */
[----:B------:R-:W-:Y:S05]  /*4100*/  @!P1 BRA `(.L_x_133) ;  /* 0x0000000000049947 */ /* 0x000fea0003800000 */
[----:B------:R0:W5:Y:S02]  /*4110*/  LDG.E.LTC128B R152, desc[UR36][R6.64+0x1a4] ;  /* 0x0001a42406987981 */ /* 0x000164000c1e1920 */
.L_x_133:
[----:B------:R-:W-:Y:S05]  /*4120*/  BSYNC B1 ;  /* 0x0000000000017941 */ /* 0x000fea0003800000 */
.L_x_132:
[----:B-----5:R-:W-:Y:S01]  /*4130*/  FMUL R12, R152, R155 ;  /* 0x0000009b980c7220 */ /* 0x020fe20000400000 */
[----:B------:R-:W-:Y:S01]  /*4140*/  ISETP.GT.AND P2, PT, R0, 0x8, P2 ;  /* 0x000000080000780c */ /* 0x000fe20001744270 */
[----:B------:R-:W-:Y:S02]  /*4150*/  BSSY B1, `(.L_x_134) ;  /* 0x0000005000017945 */ /* 0x000fe40003800000 */
[----:B------:R-:W-:-:S05]  /*4160*/  FFMA R77, R77, R154, R12 ;  /* 0x0000009a4d4d7223 */ /* 0x000fca000000000c */
[----:B------:R0:W-:Y:S05]  /*4170*/  @P1 STG.E desc[UR36][R4.64+0x1a4], R77 ;  /* 0x0001a44d04001986 */ /* 0x0001ea000c101924 */
[----:B------:R-:W-:Y:S05]  /*4180*/  @!P2 BRA `(.L_x_135) ;  /* 0x000000000004a947 */ /* 0x000fea0003800000 */
[----:B------:R0:W5:Y:S02]  /*4190*/  LDG.E.LTC128B R152, desc[UR36][R8.64+0x1a0] ;  /* 0x0001a02408987981 */ /* 0x000164000c1e1920 */
.L_x_135:
[----:B------:R-:W-:Y:S05]  /*41a0*/  BSYNC B1 ;  /* 0x0000000000017941 */ /* 0x000fea0003800000 */
.L_x_134:
        /* <DEDUP_REMOVED lines=8> */
.L_x_137:
[----:B------:R-:W-:Y:S05]  /*4230*/  BSYNC B1 ;  /* 0x0000000000017941 */ /* 0x000fea0003800000 */
.L_x_136:
        /* <DEDUP_REMOVED lines=8> */
.L_x_139:
[----:B------:R-:W-:Y:S05]  /*42c0*/  BSYNC B1 ;  /* 0x0000000000017941 */ /* 0x000fea0003800000 */
.L_x_138:
[----:B0----5:R-:W-:Y:S01]  /*42d0*/  FMUL R13, R152, R155 ;  /* 0x0000009b980d7220 */ /* 0x021fe20000400000 */
[----:B------:R-:W-:Y:S01]  /*42e0*/  ISETP.GT.AND P0, PT, R0, RZ, P2 ;  /* 0x000000ff0000720c */ /* 0x000fe20001704270 */
[----:B------:R-:W-:Y:S02]  /*42f0*/  BSSY B1, `(.L_x_140) ;  /* 0x0000005000017945 */ /* 0x000fe40003800000 */
[----:B------:R-:W-:-:S05]  /*4300*/  FFMA R13, R80, R154, R13 ;  /* 0x0000009a500d7223 */ /* 0x000fca000000000d */
[----:B------:R0:W-:Y:S05]  /*4310*/  @P3 STG.E desc[UR36][R4.64+0x1c0], R13 ;  /* 0x0001c00d04003986 */ /* 0x0001ea000c101924 */
[----:B------:R-:W-:Y:S05]  /*4320*/  @!P0 BRA `(.L_x_141) ;  /* 0x0000000000048947 */ /* 0x000fea0003800000 */
[----:B------:R0:W5:Y:S02]  /*4330*/  LDG.E.LTC128B R152, desc[UR36][R6.64+0x1c4] ;  /* 0x0001c42406987981 */ /* 0x000164000c1e1920 */
.L_x_141:
[----:B------:R-:W-:Y:S05]  /*4340*/  BSYNC B1 ;  /* 0x0000000000017941 */ /* 0x000fea0003800000 */
.L_x_140:
[----:B-----5:R-:W-:Y:S01]  /*4350*/  FMUL R12, R152, R155 ;  /* 0x0000009b980c7220 */ /* 0x020fe20000400000 */
[----:B------:R-:W-:Y:S01]  /*4360*/  ISETP.GT.AND P1, PT, R0, 0x8, P1 ;  /* 0x000000080000780c */ /* 0x000fe20000f24270 */
[----:B------:R-:W-:Y:S02]  /*4370*/  BSSY B1, `(.L_x_142) ;  /* 0x0000005000017945 */ /* 0x000fe40003800000 */
[----:B------:R-:W-:-:S05]  /*4380*/  FFMA R81, R81, R154, R12 ;  /* 0x0000009a51517223 */ /* 0x000fca000000000c */
[----:B------:R0:W-:Y:S05]  /*4390*/  @P0 STG.E desc[UR36][R4.64+0x1c4], R81 ;  /* 0x0001c45104000986 */ /* 0x0001ea000c101924 */
[----:B------:R-:W-:Y:S05]  /*43a0*/  @!P1 BRA `(.L_x_143) ;  /* 0x0000000000049947 */ /* 0x000fea0003800000 */
[----:B------:R0:W5:Y:S02]  /*43b0*/  LDG.E.LTC128B R152, desc[UR36][R8.64+0x1c0] ;  /* 0x0001c02408987981 */ /* 0x000164000c1e1920 */
.L_x_143:
[----:B------:R-:W-:Y:S05]  /*43c0*/  BSYNC B1 ;  /* 0x0000000000017941 */ /* 0x000fea0003800000 */
.L_x_142:
        /* <DEDUP_REMOVED lines=8> */
.L_x_145:
[----:B------:R-:W-:Y:S05]  /*4450*/  BSYNC B1 ;  /* 0x0000000000017941 */ /* 0x000fea0003800000 */
.L_x_144:
        /* <DEDUP_REMOVED lines=8> */
.L_x_147:
[----:B------:R-:W-:Y:S05]  /*44e0*/  BSYNC B1 ;  /* 0x0000000000017941 */ /* 0x000fea0003800000 */
.L_x_146:
[----:B0----5:R-:W-:Y:S01]  /*44f0*/  FMUL R13, R152, R155 ;  /* 0x0000009b980d7220 */ /* 0x021fe20000400000 */
[----:B------:R-:W-:Y:S01]  /*4500*/  ISETP.GT.AND P2, PT, R0, RZ, P1 ;  /* 0x000000ff0000720c */ /* 0x000fe20000f44270 */
[----:B------:R-:W-:Y:S02]  /*4510*/  BSSY B1, `(.L_x_148) ;  /* 0x0000005000017945 */ /* 0x000fe40003800000 */
[----:B------:R-:W-:-:S05]  /*4520*/  FFMA R13, R84, R154, R13 ;  /* 0x0000009a540d7223 */ /* 0x000fca000000000d */
[----:B------:R0:W-:Y:S05]  /*4530*/  @P3 STG.E desc[UR36][R4.64+0x1e0], R13 ;  /* 0x0001e00d04003986 */ /* 0x0001ea000c101924 */
[----:B------:R-:W-:Y:S05]  /*4540*/  @!P2 BRA `(.L_x_149) ;  /* 0x000000000004a947 */ /* 0x000fea0003800000 */
[----:B------:R0:W5:Y:S02]  /*4550*/  LDG.E.LTC128B R152, desc[UR36][R6.64+0x1e4] ;  /* 0x0001e42406987981 */ /* 0x000164000c1e1920 */
.L_x_149:
[----:B------:R-:W-:Y:S05]  /*4560*/  BSYNC B1 ;  /* 0x0000000000017941 */ /* 0x000fea0003800000 */
.L_x_148:
[----:B-----5:R-:W-:Y:S01]  /*4570*/  FMUL R12, R152, R155 ;  /* 0x0000009b980c7220 */ /* 0x020fe20000400000 */
[----:B------:R-:W-:Y:S01]  /*4580*/  ISETP.GT.AND P0, PT, R0, 0x8, P0 ;  /* 0x000000080000780c */ /* 0x000fe20000704270 */
[----:B------:R-:W-:Y:S02]  /*4590*/  BSSY B1, `(.L_x_150) ;  /* 0x0000005000017945 */ /* 0x000fe40003800000 */
[----:B------:R-:W-:-:S05]  /*45a0*/  FFMA R85, R85, R154, R12 ;  /* 0x0000009a55557223 */ /* 0x000fca000000000c */
[----:B------:R0:W-:Y:S05]  /*45b0*/  @P2 STG.E desc[UR36][R4.64+0x1e4], R85 ;  /* 0x0001e45504002986 */ /* 0x0001ea000c101924 */
[----:B------:R-:W-:Y:S05]  /*45c0*/  @!P0 BRA `(.L_x_151) ;  /* 0x0000000000048947 */ /* 0x000fea0003800000 */
[----:B------:R0:W5:Y:S02]  /*45d0*/  LDG.E.LTC128B R152, desc[UR36][R8.64+0x1e0] ;  /* 0x0001e02408987981 */ /* 0x000164000c1e1920 */
.L_x_151:
[----:B------:R-:W-:Y:S05]  /*45e0*/  BSYNC B1 ;  /* 0x0000000000017941 */ /* 0x000fea0003800000 */
.L_x_150:
        /* <DEDUP_REMOVED lines=8> */
.L_x_153:
[----:B------:R-:W-:Y:S05]  /*4670*/  BSYNC B1 ;  /* 0x0000000000017941 */ /* 0x000fea0003800000 */
.L_x_152:
        /* <DEDUP_REMOVED lines=8> */
.L_x_155:
[----:B------:R-:W-:Y:S05]  /*4700*/  BSYNC B1 ;  /* 0x0000000000017941 */ /* 0x000fea0003800000 */
.L_x_154:
[----:B0----5:R-:W-:Y:S01]  /*4710*/  FMUL R13, R152, R155 ;  /* 0x0000009b980d7220 */ /* 0x021fe20000400000 */
[----:B------:R-:W-:Y:S01]  /*4720*/  ISETP.GT.AND P1, PT, R0, RZ, P0 ;  /* 0x000000ff0000720c */ /* 0x000fe20000724270 */
[----:B------:R-:W-:Y:S02]  /*4730*/  BSSY B1, `(.L_x_156) ;  /* 0x0000005000017945 */ /* 0x000fe40003800000 */
[----:B------:R-:W-:-:S05]  /*4740*/  FFMA R13, R88, R154, R13 ;  /* 0x0000009a580d7223 */ /* 0x000fca000000000d */
[----:B------:R0:W-:Y:S05]  /*4750*/  @P3 STG.E desc[UR36][R4.64+0x200], R13 ;  /* 0x0002000d04003986 */ /* 0x0001ea000c101924 */
[----:B------:R-:W-:Y:S05]  /*4760*/  @!P1 BRA `(.L_x_157) ;  /* 0x0000000000049947 */ /* 0x000fea0003800000 */
[----:B------:R0:W5:Y:S02]  /*4770*/  LDG.E.LTC128B R152, desc[UR36][R6.64+0x204] ;  /* 0x0002042406987981 */ /* 0x000164000c1e1920 */
.L_x_157:
[----:B------:R-:W-:Y:S05]  /*4780*/  BSYNC B1 ;  /* 0x0000000000017941 */ /* 0x000fea0003800000 */
.L_x_156:
[----:B-----5:R-:W-:Y:S01]  /*4790*/  FMUL R12, R152, R155 ;  /* 0x0000009b980c7220 */ /* 0x020fe20000400000 */
[----:B------:R-:W-:Y:S01]  /*47a0*/  ISETP.GT.AND P2, PT, R0, 0x8, P2 ;  /* 0x000000080000780c */ /* 0x000fe20001744270 */
[----:B------:R-:W-:Y:S02]  /*47b0*/  BSSY B1, `(.L_x_158) ;  /* 0x0000005000017945 */ /* 0x000fe40003800000 */
[----:B------:R-:W-:-:S05]  /*47c0*/  FFMA R89, R89, R154, R12 ;  /* 0x0000009a59597223 */ /* 0x000fca000000000c */
[----:B------:R0:W-:Y:S05]  /*47d0*/  @P1 STG.E desc[UR36][R4.64+0x204], R89 ;  /* 0x0002045904001986 */ /* 0x0001ea000c101924 */
[----:B------:R-:W-:Y:S05]  /*47e0*/  @!P2 BRA `(.L_x_159) ;  /* 0x000000000004a947 */ /* 0x000fea0003800000 */
[----:B------:R0:W5:Y:S02]  /*47f0*/  LDG.E.LTC128B R152, desc[UR36][R8.64+0x200] ;  /* 0x0002002408987981 */ /* 0x000164000c1e1920 */
.L_x_159:
[----:B------:R-:W-:Y:S05]  /*4800*/  BSYNC B1 ;  /* 0x0000000000017941 */ /* 0x000fea0003800000 */
.L_x_158:
        /* <DEDUP_REMOVED lines=8> */
.L_x_161:
[----:B------:R-:W-:Y:S05]  /*4890*/  BSYNC B1 ;  /* 0x0000000000017941 */ /* 0x000fea0003800000 */
.L_x_160:
        /* <DEDUP_REMOVED lines=8> */
.L_x_163:
[----:B------:R-:W-:Y:S05]  /*4920*/  BSYNC B1 ;  /* 0x0000000000017941 */ /* 0x000fea0003800000 */
.L_x_162:
[----:B0----5:R-:W-:Y:S01]  /*4930*/  FMUL R13, R152, R155 ;  /* 0x0000009b980d7220 */ /* 0x021fe20000400000 */
[----:B------:R-:W-:Y:S01]  /*4940*/  ISETP.GT.AND P0, PT, R0, RZ, P2 ;  /* 0x000000ff0000720c */ /* 0x000fe20001704270 */
[----:B------:R-:W-:Y:S02]  /*4950*/  BSSY B1, `(.L_x_164) ;  /* 0x0000005000017945 */ /* 0x000fe40003800000 */
[----:B------:R-:W-:-:S05]  /*4960*/  FFMA R13, R92, R154, R13 ;  /* 0x0000009a5c0d7223 */ /* 0x000fca000000000d */
[----:B------:R0:W-:Y:S05]  /*4970*/  @P3 STG.E desc[UR36][R4.64+0x220], R13 ;  /* 0x0002200d04003986 */ /* 0x0001ea000c101924 */
[----:B------:R-:W-:Y:S05]  /*4980*/  @!P0 BRA `(.L_x_165) ;  /* 0x0000000000048947 */ /* 0x000fea0003800000 */
[----:B------:R0:W5:Y:S02]  /*4990*/  LDG.E.LTC128B R152, desc[UR36][R6.64+0x224] ;  /* 0x0002242406987981 */ /* 0x000164000c1e1920 */
.L_x_165:
[----:B------:R-:W-:Y:S05]  /*49a0*/  BSYNC B1 ;  /* 0x0000000000017941 */ /* 0x000fea0003800000 */
.L_x_164:
[----:B-----5:R-:W-:Y:S01]  /*49b0*/  FMUL R12, R152, R155 ;  /* 0x0000009b980c7220 */ /* 0x020fe20000400000 */
[----:B------:R-:W-:Y:S01]  /*49c0*/  ISETP.GT.AND P1, PT, R0, 0x8, P1 ;  /* 0x000000080000780c */ /* 0x000fe20000f24270 */
[----:B------:R-:W-:Y:S02]  /*49d0*/  BSSY B1, `(.L_x_166) ;  /* 0x0000005000017945 */ /* 0x000fe40003800000 */
[----:B------:R-:W-:-:S05]  /*49e0*/  FFMA R93, R93, R154, R12 ;  /* 0x0000009a5d5d7223 */ /* 0x000fca000000000c */
[----:B------:R0:W-:Y:S05]  /*49f0*/  @P0 STG.E desc[UR36][R4.64+0x224], R93 ;  /* 0x0002245d04000986 */ /* 0x0001ea000c101924 */
[----:B------:R-:W-:Y:S05]  /*4a00*/  @!P1 BRA `(.L_x_167) ;  /* 0x0000000000049947 */ /* 0x000fea0003800000 */
[----:B------:R0:W5:Y:S02]  /*4a10*/  LDG.E.LTC128B R152, desc[UR36][R8.64+0x220] ;  /* 0x0002202408987981 */ /* 0x000164000c1e1920 */
.L_x_167:
[----:B------:R-:W-:Y:S05]  /*4a20*/  BSYNC B1 ;  /* 0x0000000000017941 */ /* 0x000fea0003800000 */
.L_x_166:
        /* <DEDUP_REMOVED lines=8> */
.L_x_169:
[----:B------:R-:W-:Y:S05]  /*4ab0*/  BSYNC B1 ;  /* 0x0000000000017941 */ /* 0x000fea0003800000 */
.L_x_168:
        /* <DEDUP_REMOVED lines=8> */
.L_x_171:
[----:B------:R-:W-:Y:S05]  /*4b40*/  BSYNC B1 ;  /* 0x0000000000017941 */ /* 0x000fea0003800000 */
.L_x_170:
[----:B0----5:R-:W-:Y:S01]  /*4b50*/  FMUL R13, R152, R155 ;  /* 0x0000009b980d7220 */ /* 0x021fe20000400000 */
[----:B------:R-:W-:Y:S01]  /*4b60*/  ISETP.GT.AND P2, PT, R0, RZ, P1 ;  /* 0x000000ff0000720c */ /* 0x000fe20000f44270 */
[----:B------:R-:W-:Y:S02]  /*4b70*/  BSSY B1, `(.L_x_172) ;  /* 0x0000005000017945 */ /* 0x000fe40003800000 */
[----:B------:R-:W-:-:S05]  /*4b80*/  FFMA R13, R96, R154, R13 ;  /* 0x0000009a600d7223 */ /* 0x000fca000000000d */
[----:B------:R0:W-:Y:S05]  /*4b90*/  @P3 STG.E desc[UR36][R4.64+0x240], R13 ;  /* 0x0002400d04003986 */ /* 0x0001ea000c101924 */
[----:B------:R-:W-:Y:S05]  /*4ba0*/  @!P2 BRA `(.L_x_173) ;  /* 0x000000000004a947 */ /* 0x000fea0003800000 */
[----:B------:R0:W5:Y:S02]  /*4bb0*/  LDG.E.LTC128B R152, desc[UR36][R6.64+0x244] ;  /* 0x0002442406987981 */ /* 0x000164000c1e1920 */
.L_x_173:
[----:B------:R-:W-:Y:S05]  /*4bc0*/  BSYNC B1 ;  /* 0x0000000000017941 */ /* 0x000fea0003800000 */
.L_x_172:
[----:B-----5:R-:W-:Y:S01]  /*4bd0*/  FMUL R12, R152, R155 ;  /* 0x0000009b980c7220 */ /* 0x020fe20000400000 */
[----:B------:R-:W-:Y:S01]  /*4be0*/  ISETP.GT.AND P0, PT, R0, 0x8, P0 ;  /* 0x000000080000780c */ /* 0x000fe20000704270 */
[----:B------:R-:W-:Y:S02]  /*4bf0*/  BSSY B1, `(.L_x_174) ;  /* 0x0000005000017945 */ /* 0x000fe40003800000 */
[----:B------:R-:W-:-:S05]  /*4c00*/  FFMA R97, R97, R154, R12 ;  /* 0x0000009a61617223 */ /* 0x000fca000000000c */
[----:B------:R0:W-:Y:S05]  /*4c10*/  @P2 STG.E desc[UR36][R4.64+0x244], R97 ;  /* 0x0002446104002986 */ /* 0x0001ea000c101924 */
[----:B------:R-:W-:Y:S05]  /*4c20*/  @!P0 BRA `(.L_x_175) ;  /* 0x0000000000048947 */ /* 0x000fea0003800000 */
[----:B------:R0:W5:Y:S02]  /*4c30*/  LDG.E.LTC128B R152, desc[UR36][R8.64+0x240] ;  /* 0x0002402408987981 */ /* 0x000164000c1e1920 */
.L_x_175:
[----:B------:R-:W-:Y:S05]  /*4c40*/  BSYNC B1 ;  /* 0x0000000000017941 */ /* 0x000fea0003800000 */
.L_x_174:
        /* <DEDUP_REMOVED lines=8> */
.L_x_177:
[----:B------:R-:W-:Y:S05]  /*4cd0*/  BSYNC B1 ;  /* 0x0000000000017941 */ /* 0x000fea0003800000 */
.L_x_176:
        /* <DEDUP_REMOVED lines=8> */
.L_x_179:
[----:B------:R-:W-:Y:S05]  /*4d60*/  BSYNC B1 ;  /* 0x0000000000017941 */ /* 0x000fea0003800000 */
.L_x_178:
[----:B0----5:R-:W-:Y:S01]  /*4d70*/  FMUL R13, R152, R155 ;  /* 0x0000009b980d7220 */ /* 0x021fe20000400000 */
[----:B------:R-:W-:Y:S01]  /*4d80*/  ISETP.GT.AND P1, PT, R0, RZ, P0 ;  /* 0x000000ff0000720c */ /* 0x000fe20000724270 */
[----:B------:R-:W-:Y:S02]  /*4d90*/  BSSY B1, `(.L_x_180) ;  /* 0x0000005000017945 */ /* 0x000fe40003800000 */
[----:B------:R-:W-:-:S05]  /*4da0*/  FFMA R13, R100, R154, R13 ;  /* 0x0000009a640d7223 */ /* 0x000fca000000000d */
[----:B------:R0:W-:Y:S05]  /*4db0*/  @P3 STG.E desc[UR36][R4.64+0x260], R13 ;  /* 0x0002600d04003986 */ /* 0x0001ea000c101924 */
[----:B------:R-:W-:Y:S05]  /*4dc0*/  @!P1 BRA `(.L_x_181) ;  /* 0x0000000000049947 */ /* 0x000fea0003800000 */
[----:B------:R0:W5:Y:S02]  /*4dd0*/  LDG.E.LTC128B R152, desc[UR36][R6.64+0x264] ;  /* 0x0002642406987981 */ /* 0x000164000c1e1920 */
.L_x_181:
[----:B------:R-:W-:Y:S05]  /*4de0*/  BSYNC B1 ;  /* 0x0000000000017941 */ /* 0x000fea0003800000 */
.L_x_180:
[----:B-----5:R-:W-:Y:S01]  /*4df0*/  FMUL R12, R152, R155 ;  /* 0x0000009b980c7220 */ /* 0x020fe20000400000 */
[----:B------:R-:W-:Y:S01]  /*4e00*/  ISETP.GT.AND P2, PT, R0, 0x8, P2 ;  /* 0x000000080000780c */ /* 0x000fe20001744270 */
[----:B------:R-:W-:Y:S02]  /*4e10*/  BSSY B1, `(.L_x_182) ;  /* 0x0000005000017945 */ /* 0x000fe40003800000 */
[----:B------:R-:W-:-:S05]  /*4e20*/  FFMA R101, R101, R154, R12 ;  /* 0x0000009a65657223 */ /* 0x000fca000000000c */
[----:B------:R0:W-:Y:S05]  /*4e30*/  @P1 STG.E desc[UR36][R4.64+0x264], R101 ;  /* 0x0002646504001986 */ /* 0x0001ea000c101924 */
[----:B------:R-:W-:Y:S05]  /*4e40*/  @!P2 BRA `(.L_x_183) ;  /* 0x000000000004a947 */ /* 0x000fea0003800000 */
[----:B------:R0:W5:Y:S02]  /*4e50*/  LDG.E.LTC128B R152, desc[UR36][R8.64+0x260] ;  /* 0x0002602408987981 */ /* 0x000164000c1e1920 */
.L_x_183:
[----:B------:R-:W-:Y:S05]  /*4e60*/  BSYNC B1 ;  /* 0x0000000000017941 */ /* 0x000fea0003800000 */
.L_x_182:
        /* <DEDUP_REMOVED lines=8> */
.L_x_185:
[----:B------:R-:W-:Y:S05]  /*4ef0*/  BSYNC B1 ;  /* 0x0000000000017941 */ /* 0x000fea0003800000 */
.L_x_184:
        /* <DEDUP_REMOVED lines=8> */
.L_x_187:
[----:B------:R-:W-:Y:S05]  /*4f80*/  BSYNC B1 ;  /* 0x0000000000017941 */ /* 0x000fea0003800000 */
.L_x_186:
[----:B0----5:R-:W-:Y:S01]  /*4f90*/  FMUL R13, R152, R155 ;  /* 0x0000009b980d7220 */ /* 0x021fe20000400000 */
[----:B------:R-:W-:Y:S01]  /*4fa0*/  ISETP.GT.AND P0, PT, R0, RZ, P2 ;  /* 0x000000ff0000720c */ /* 0x000fe20001704270 */
[----:B------:R-:W-:Y:S02]  /*4fb0*/  BSSY B1, `(.L_x_188) ;  /* 0x0000005000017945 */ /* 0x000fe40003800000 */
[----:B------:R-:W-:-:S05]  /*4fc0*/  FFMA R13, R104, R154, R13 ;  /* 0x0000009a680d7223 */ /* 0x000fca000000000d */
[----:B------:R0:W-:Y:S05]  /*4fd0*/  @P3 STG.E desc[UR36][R4.64+0x280], R13 ;  /* 0x0002800d04003986 */ /* 0x0001ea000c101924 */
[----:B------:R-:W-:Y:S05]  /*4fe0*/  @!P0 BRA `(.L_x_189) ;  /* 0x0000000000048947 */ /* 0x000fea0003800000 */
[----:B------:R0:W5:Y:S02]  /*4ff0*/  LDG.E.LTC128B R152, desc[UR36][R6.64+0x284] ;  /* 0x0002842406987981 */ /* 0x000164000c1e1920 */
.L_x_189:
[----:B------:R-:W-:Y:S05]  /*5000*/  BSYNC B1 ;  /* 0x0000000000017941 */ /* 0x000fea0003800000 */
.L_x_188:
[----:B-----5:R-:W-:Y:S01]  /*5010*/  FMUL R12, R152, R155 ;  /* 0x0000009b980c7220 */ /* 0x020fe20000400000 */
[----:B------:R-:W-:Y:S01]  /*5020*/  ISETP.GT.AND P1, PT, R0, 0x8, P1 ;  /* 0x000000080000780c */ /* 0x000fe20000f24270 */
[----:B------:R-:W-:Y:S02]  /*5030*/  BSSY B1, `(.L_x_190) ;  /* 0x0000005000017945 */ /* 0x000fe40003800000 */
[----:B------:R-:W-:-:S05]  /*5040*/  FFMA R105, R105, R154, R12 ;  /* 0x0000009a69697223 */ /* 0x000fca000000000c */
[----:B------:R0:W-:Y:S05]  /*5050*/  @P0 STG.E desc[UR36][R4.64+0x284], R105 ;  /* 0x0002846904000986 */ /* 0x0001ea000c101924 */
[----:B------:R-:W-:Y:S05]  /*5060*/  @!P1 BRA `(.L_x_191) ;  /* 0x0000000000049947 */ /* 0x000fea0003800000 */
[----:B------:R0:W5:Y:S02]  /*5070*/  LDG.E.LTC128B R152, desc[UR36][R8.64+0x280] ;  /* 0x0002802408987981 */ /* 0x000164000c1e1920 */
.L_x_191:
[----:B------:R-:W-:Y:S05]  /*5080*/  BSYNC B1 ;  /* 0x0000000000017941 */ /* 0x000fea0003800000 */
.L_x_190:
        /* <DEDUP_REMOVED lines=8> */
.L_x_193:
[----:B------:R-:W-:Y:S05]  /*5110*/  BSYNC B1 ;  /* 0x0000000000017941 */ /* 0x000fea0003800000 */
.L_x_192:
        /* <DEDUP_REMOVED lines=8> */
.L_x_195:
[----:B------:R-:W-:Y:S05]  /*51a0*/  BSYNC B1 ;  /* 0x0000000000017941 */ /* 0x000fea0003800000 */
.L_x_194:
[----:B0----5:R-:W-:Y:S01]  /*51b0*/  FMUL R13, R152, R155 ;  /* 0x0000009b980d7220 */ /* 0x021fe20000400000 */
[----:B------:R-:W-:Y:S01]  /*51c0*/  ISETP.GT.AND P2, PT, R0, RZ, P1 ;  /* 0x000000ff0000720c */ /* 0x000fe20000f44270 */
[----:B------:R-:W-:Y:S02]  /*51d0*/  BSSY B1, `(.L_x_196) ;  /* 0x0000005000017945 */ /* 0x000fe40003800000 */
[----:B------:R-:W-:-:S05]  /*51e0*/  FFMA R13, R108, R154, R13 ;  /* 0x0000009a6c0d7223 */ /* 0x000fca000000000d */
[----:B------:R0:W-:Y:S05]  /*51f0*/  @P3 STG.E desc[UR36][R4.64+0x2a0], R13 ;  /* 0x0002a00d04003986 */ /* 0x0001ea000c101924 */
[----:B------:R-:W-:Y:S05]  /*5200*/  @!P2 BRA `(.L_x_197) ;  /* 0x000000000004a947 */ /* 0x000fea0003800000 */
[----:B------:R0:W5:Y:S02]  /*5210*/  LDG.E.LTC128B R152, desc[UR36][R6.64+0x2a4] ;  /* 0x0002a42406987981 */ /* 0x000164000c1e1920 */
.L_x_197:
[----:B------:R-:W-:Y:S05]  /*5220*/  BSYNC B1 ;  /* 0x0000000000017941 */ /* 0x000fea0003800000 */
.L_x_196:
[----:B-----5:R-:W-:Y:S01]  /*5230*/  FMUL R12, R152, R155 ;  /* 0x0000009b980c7220 */ /* 0x020fe20000400000 */
[----:B------:R-:W-:Y:S01]  /*5240*/  ISETP.GT.AND P0, PT, R0, 0x8, P0 ;  /* 0x000000080000780c */ /* 0x000fe20000704270 */
[----:B------:R-:W-:Y:S02]  /*5250*/  BSSY B1, `(.L_x_198) ;  /* 0x0000005000017945 */ /* 0x000fe40003800000 */
[----:B------:R-:W-:-:S05]  /*5260*/  FFMA R109, R109, R154, R12 ;  /* 0x0000009a6d6d7223 */ /* 0x000fca000000000c */
[----:B------:R0:W-:Y:S05]  /*5270*/  @P2 STG.E desc[UR36][R4.64+0x2a4], R109 ;  /* 0x0002a46d04002986 */ /* 0x0001ea000c101924 */
[----:B------:R-:W-:Y:S05]  /*5280*/  @!P0 BRA `(.L_x_199) ;  /* 0x0000000000048947 */ /* 0x000fea0003800000 */
[----:B------:R0:W5:Y:S02]  /*5290*/  LDG.E.LTC128B R152, desc[UR36][R8.64+0x2a0] ;  /* 0x0002a02408987981 */ /* 0x000164000c1e1920 */
.L_x_199:
[----:B------:R-:W-:Y:S05]  /*52a0*/  BSYNC B1 ;  /* 0x0000000000017941 */ /* 0x000fea0003800000 */
.L_x_198:
        /* <DEDUP_REMOVED lines=8> */
.L_x_201:
[----:B------:R-:W-:Y:S05]  /*5330*/  BSYNC B1 ;  /* 0x0000000000017941 */ /* 0x000fea0003800000 */
.L_x_200:
        /* <DEDUP_REMOVED lines=8> */
.L_x_203:
[----:B------:R-:W-:Y:S05]  /*53c0*/  BSYNC B1 ;  /* 0x0000000000017941 */ /* 0x000fea0003800000 */
.L_x_202:
[----:B0----5:R-:W-:Y:S01]  /*53d0*/  FMUL R13, R152, R155 ;  /* 0x0000009b980d7220 */ /* 0x021fe20000400000 */
[----:B------:R-:W-:Y:S01]  /*53e0*/  ISETP.GT.AND P1, PT, R0, RZ, P0 ;  /* 0x000000ff0000720c */ /* 0x000fe20000724270 */
[----:B------:R-:W-:Y:S02]  /*53f0*/  BSSY B1, `(.L_x_204) ;  /* 0x0000005000017945 */ /* 0x000fe40003800000 */
[----:B------:R-:W-:-:S05]  /*5400*/  FFMA R13, R112, R154, R13 ;  /* 0x0000009a700d7223 */ /* 0x000fca000000000d */
[----:B------:R0:W-:Y:S05]  /*5410*/  @P3 STG.E desc[UR36][R4.64+0x2c0], R13 ;  /* 0x0002c00d04003986 */ /* 0x0001ea000c101924 */
[----:B------:R-:W-:Y:S05]  /*5420*/  @!P1 BRA `(.L_x_205) ;  /* 0x0000000000049947 */ /* 0x000fea0003800000 */
[----:B------:R0:W5:Y:S02]  /*5430*/  LDG.E.LTC128B R152, desc[UR36][R6.64+0x2c4] ;  /* 0x0002c42406987981 */ /* 0x000164000c1e1920 */
.L_x_205:
[----:B------:R-:W-:Y:S05]  /*5440*/  BSYNC B1 ;  /* 0x0000000000017941 */ /* 0x000fea0003800000 */
.L_x_204:
[----:B-----5:R-:W-:Y:S01]  /*5450*/  FMUL R12, R152, R155 ;  /* 0x0000009b980c7220 */ /* 0x020fe20000400000 */
[----:B------:R-:W-:Y:S01]  /*5460*/  ISETP.GT.AND P2, PT, R0, 0x8, P2 ;  /* 0x000000080000780c */ /* 0x000fe20001744270 */
[----:B------:R-:W-:Y:S02]  /*5470*/  BSSY B1, `(.L_x_206) ;  /* 0x0000005000017945 */ /* 0x000fe40003800000 */
[----:B------:R-:W-:-:S05]  /*5480*/  FFMA R113, R113, R154, R12 ;  /* 0x0000009a71717223 */ /* 0x000fca000000000c */
[----:B------:R0:W-:Y:S05]  /*5490*/  @P1 STG.E desc[UR36][R4.64+0x2c4], R113 ;  /* 0x0002c47104001986 */ /* 0x0001ea000c101924 */
[----:B------:R-:W-:Y:S05]  /*54a0*/  @!P2 BRA `(.L_x_207) ;  /* 0x000000000004a947 */ /* 0x000fea0003800000 */
[----:B------:R0:W5:Y:S02]  /*54b0*/  LDG.E.LTC128B R152, desc[UR36][R8.64+0x2c0] ;  /* 0x0002c02408987981 */ /* 0x000164000c1e1920 */
.L_x_207:
[----:B------:R-:W-:Y:S05]  /*54c0*/  BSYNC B1 ;  /* 0x0000000000017941 */ /* 0x000fea0003800000 */
.L_x_206:
        /* <DEDUP_REMOVED lines=8> */
.L_x_209:
[----:B------:R-:W-:Y:S05]  /*5550*/  BSYNC B1 ;  /* 0x0000000000017941 */ /* 0x000fea0003800000 */
.L_x_208:
        /* <DEDUP_REMOVED lines=8> */
.L_x_211:
[----:B------:R-:W-:Y:S05]  /*55e0*/  BSYNC B1 ;  /* 0x0000000000017941 */ /* 0x000fea0003800000 */
.L_x_210:
[----:B0----5:R-:W-:Y:S01]  /*55f0*/  FMUL R13, R152, R155 ;  /* 0x0000009b980d7220 */ /* 0x021fe20000400000 */
[----:B------:R-:W-:Y:S01]  /*5600*/  ISETP.GT.AND P0, PT, R0, RZ, P2 ;  /* 0x000000ff0000720c */ /* 0x000fe20001704270 */
[----:B------:R-:W-:Y:S02]  /*5610*/  BSSY B1, `(.L_x_212) ;  /* 0x0000005000017945 */ /* 0x000fe40003800000 */
[----:B------:R-:W-:-:S05]  /*5620*/  FFMA R13, R116, R154, R13 ;  /* 0x0000009a740d7223 */ /* 0x000fca000000000d */
[----:B------:R0:W-:Y:S05]  /*5630*/  @P3 STG.E desc[UR36][R4.64+0x2e0], R13 ;  /* 0x0002e00d04003986 */ /* 0x0001ea000c101924 */
[----:B------:R-:W-:Y:S05]  /*5640*/  @!P0 BRA `(.L_x_213) ;  /* 0x0000000000048947 */ /* 0x000fea0003800000 */
[----:B------:R0:W5:Y:S02]  /*5650*/  LDG.E.LTC128B R152, desc[UR36][R6.64+0x2e4] ;  /* 0x0002e42406987981 */ /* 0x000164000c1e1920 */
.L_x_213:
[----:B------:R-:W-:Y:S05]  /*5660*/  BSYNC B1 ;  /* 0x0000000000017941 */ /* 0x000fea0003800000 */
.L_x_212:
[----:B-----5:R-:W-:Y:S01]  /*5670*/  FMUL R12, R152, R155 ;  /* 0x0000009b980c7220 */ /* 0x020fe20000400000 */
[----:B------:R-:W-:Y:S01]  /*5680*/  ISETP.GT.AND P1, PT, R0, 0x8, P1 ;  /* 0x000000080000780c */ /* 0x000fe20000f24270 */
[----:B------:R-:W-:Y:S02]  /*5690*/  BSSY B1, `(.L_x_214) ;  /* 0x0000005000017945 */ /* 0x000fe40003800000 */
[----:B------:R-:W-:-:S05]  /*56a0*/  FFMA R117, R117, R154, R12 ;  /* 0x0000009a75757223 */ /* 0x000fca000000000c */
[----:B------:R0:W-:Y:S05]  /*56b0*/  @P0 STG.E desc[UR36][R4.64+0x2e4], R117 ;  /* 0x0002e47504000986 */ /* 0x0001ea000c101924 */
[----:B------:R-:W-:Y:S05]  /*56c0*/  @!P1 BRA `(.L_x_215) ;  /* 0x0000000000049947 */ /* 0x000fea0003800000 */
[----:B------:R0:W5:Y:S02]  /*56d0*/  LDG.E.LTC128B R152, desc[UR36][R8.64+0x2e0] ;  /* 0x0002e02408987981 */ /* 0x000164000c1e1920 */
.L_x_215:
[----:B------:R-:W-:Y:S05]  /*56e0*/  BSYNC B1 ;  /* 0x0000000000017941 */ /* 0x000fea0003800000 */
.L_x_214:
        /* <DEDUP_REMOVED lines=8> */
.L_x_217:
[----:B------:R-:W-:Y:S05]  /*5770*/  BSYNC B1 ;  /* 0x0000000000017941 */ /* 0x000fea0003800000 */
.L_x_216:
        /* <DEDUP_REMOVED lines=8> */
.L_x_219:
[----:B------:R-:W-:Y:S05]  /*5800*/  BSYNC B1 ;  /* 0x0000000000017941 */ /* 0x000fea0003800000 */
.L_x_218:
[----:B0----5:R-:W-:Y:S01]  /*5810*/  FMUL R13, R152, R155 ;  /* 0x0000009b980d7220 */ /* 0x021fe20000400000 */
[----:B------:R-:W-:Y:S01]  /*5820*/  ISETP.GT.AND P2, PT, R0, RZ, P1 ;  /* 0x000000ff0000720c */ /* 0x000fe20000f44270 */
[----:B------:R-:W-:Y:S02]  /*5830*/  BSSY B1, `(.L_x_220) ;  /* 0x0000005000017945 */ /* 0x000fe40003800000 */
[----:B------:R-:W-:-:S05]  /*5840*/  FFMA R13, R120, R154, R13 ;  /* 0x0000009a780d7223 */ /* 0x000fca000000000d */
[----:B------:R0:W-:Y:S05]  /*5850*/  @P3 STG.E desc[UR36][R4.64+0x300], R13 ;  /* 0x0003000d04003986 */ /* 0x0001ea000c101924 */
[----:B------:R-:W-:Y:S05]  /*5860*/  @!P2 BRA `(.L_x_221) ;  /* 0x000000000004a947 */ /* 0x000fea0003800000 */
[----:B------:R0:W5:Y:S02]  /*5870*/  LDG.E.LTC128B R152, desc[UR36][R6.64+0x304] ;  /* 0x0003042406987981 */ /* 0x000164000c1e1920 */
.L_x_221:
[----:B------:R-:W-:Y:S05]  /*5880*/  BSYNC B1 ;  /* 0x0000000000017941 */ /* 0x000fea0003800000 */
.L_x_220:
[----:B-----5:R-:W-:Y:S01]  /*5890*/  FMUL R12, R152, R155 ;  /* 0x0000009b980c7220 */ /* 0x020fe20000400000 */
[----:B------:R-:W-:Y:S01]  /*58a0*/  ISETP.GT.AND P0, PT, R0, 0x8, P0 ;  /* 0x000000080000780c */ /* 0x000fe20000704270 */
[----:B------:R-:W-:Y:S02]  /*58b0*/  BSSY B1, `(.L_x_222) ;  /* 0x0000005000017945 */ /* 0x000fe40003800000 */
[----:B------:R-:W-:-:S05]  /*58c0*/  FFMA R121, R121, R154, R12 ;  /* 0x0000009a79797223 */ /* 0x000fca000000000c */
[----:B------:R0:W-:Y:S05]  /*58d0*/  @P2 STG.E desc[UR36][R4.64+0x304], R121 ;  /* 0x0003047904002986 */ /* 0x0001ea000c101924 */
[----:B------:R-:W-:Y:S05]  /*58e0*/  @!P0 BRA `(.L_x_223) ;  /* 0x0000000000048947 */ /* 0x000fea0003800000 */
[----:B------:R0:W5:Y:S02]  /*58f0*/  LDG.E.LTC128B R152, desc[UR36][R8.64+0x300] ;  /* 0x0003002408987981 */ /* 0x000164000c1e1920 */
.L_x_223:
[----:B------:R-:W-:Y:S05]  /*5900*/  BSYNC B1 ;  /* 0x0000000000017941 */ /* 0x000fea0003800000 */
.L_x_222:
        /* <DEDUP_REMOVED lines=8> */
.L_x_225:
[----:B------:R-:W-:Y:S05]  /*5990*/  BSYNC B1 ;  /* 0x0000000000017941 */ /* 0x000fea0003800000 */
.L_x_224:
        /* <DEDUP_REMOVED lines=8> */
.L_x_227:
[----:B------:R-:W-:Y:S05]  /*5a20*/  BSYNC B1 ;  /* 0x0000000000017941 */ /* 0x000fea0003800000 */
.L_x_226:
[----:B0----5:R-:W-:Y:S01]  /*5a30*/  FMUL R13, R152, R155 ;  /* 0x0000009b980d7220 */ /* 0x021fe20000400000 */
[----:B------:R-:W-:Y:S01]  /*5a40*/  ISETP.GT.AND P1, PT, R0, RZ, P0 ;  /* 0x000000ff0000720c */ /* 0x000fe20000724270 */
[----:B------:R-:W-:Y:S02]  /*5a50*/  BSSY B1, `(.L_x_228) ;  /* 0x0000005000017945 */ /* 0x000fe40003800000 */
[----:B------:R-:W-:-:S05]  /*5a60*/  FFMA R13, R124, R154, R13 ;  /* 0x0000009a7c0d7223 */ /* 0x000fca000000000d */
[----:B------:R0:W-:Y:S05]  /*5a70*/  @P3 STG.E desc[UR36][R4.64+0x320], R13 ;  /* 0x0003200d04003986 */ /* 0x0001ea000c101924 */
[----:B------:R-:W-:Y:S05]  /*5a80*/  @!P1 BRA `(.L_x_229) ;  /* 0x0000000000049947 */ /* 0x000fea0003800000 */
[----:B------:R0:W5:Y:S02]  /*5a90*/  LDG.E.LTC128B R152, desc[UR36][R6.64+0x324] ;  /* 0x0003242406987981 */ /* 0x000164000c1e1920 */
.L_x_229:
[----:B------:R-:W-:Y:S05]  /*5aa0*/  BSYNC B1 ;  /* 0x0000000000017941 */ /* 0x000fea0003800000 */
.L_x_228:
[----:B-----5:R-:W-:Y:S01]  /*5ab0*/  FMUL R12, R152, R155 ;  /* 0x0000009b980c7220 */ /* 0x020fe20000400000 */
[----:B------:R-:W-:Y:S01]  /*5ac0*/  ISETP.GT.AND P2, PT, R0, 0x8, P2 ;  /* 0x000000080000780c */ /* 0x000fe20001744270 */
[----:B------:R-:W-:Y:S02]  /*5ad0*/  BSSY B1, `(.L_x_230) ;  /* 0x0000005000017945 */ /* 0x000fe40003800000 */
[----:B------:R-:W-:-:S05]  /*5ae0*/  FFMA R125, R125, R154, R12 ;  /* 0x0000009a7d7d7223 */ /* 0x000fca000000000c */
[----:B------:R0:W-:Y:S05]  /*5af0*/  @P1 STG.E desc[UR36][R4.64+0x324], R125 ;  /* 0x0003247d04001986 */ /* 0x0001ea000c101924 */
[----:B------:R-:W-:Y:S05]  /*5b00*/  @!P2 BRA `(.L_x_231) ;  /* 0x000000000004a947 */ /* 0x000fea0003800000 */
[----:B------:R0:W5:Y:S02]  /*5b10*/  LDG.E.LTC128B R152, desc[UR36][R8.64+0x320] ;  /* 0x0003202408987981 */ /* 0x000164000c1e1920 */
.L_x_231:
[----:B------:R-:W-:Y:S05]  /*5b20*/  BSYNC B1 ;  /* 0x0000000000017941 */ /* 0x000fea0003800000 */
.L_x_230:
        /* <DEDUP_REMOVED lines=8> */
.L_x_233:
[----:B------:R-:W-:Y:S05]  /*5bb0*/  BSYNC B1 ;  /* 0x0000000000017941 */ /* 0x000fea0003800000 */
.L_x_232:
        /* <DEDUP_REMOVED lines=8> */
.L_x_235:
[----:B------:R-:W-:Y:S05]  /*5c40*/  BSYNC B1 ;  /* 0x0000000000017941 */ /* 0x000fea0003800000 */
.L_x_234:
[----:B0----5:R-:W-:Y:S01]  /*5c50*/  FMUL R13, R152, R155 ;  /* 0x0000009b980d7220 */ /* 0x021fe20000400000 */
[----:B------:R-:W-:Y:S01]  /*5c60*/  ISETP.GT.AND P0, PT, R0, RZ, P2 ;  /* 0x000000ff0000720c */ /* 0x000fe20001704270 */
[----:B------:R-:W-:Y:S02]  /*5c70*/  BSSY B1, `(.L_x_236) ;  /* 0x0000005000017945 */ /* 0x000fe40003800000 */
[----:B------:R-:W-:-:S05]  /*5c80*/  FFMA R13, R128, R154, R13 ;  /* 0x0000009a800d7223 */ /* 0x000fca000000000d */
[----:B------:R0:W-:Y:S05]  /*5c90*/  @P3 STG.E desc[UR36][R4.64+0x340], R13 ;  /* 0x0003400d04003986 */ /* 0x0001ea000c101924 */
[----:B------:R-:W-:Y:S05]  /*5ca0*/  @!P0 BRA `(.L_x_237) ;  /* 0x0000000000048947 */ /* 0x000fea0003800000 */
[----:B------:R0:W5:Y:S02]  /*5cb0*/  LDG.E.LTC128B R152, desc[UR36][R6.64+0x344] ;  /* 0x0003442406987981 */ /* 0x000164000c1e1920 */
.L_x_237:
[----:B------:R-:W-:Y:S05]  /*5cc0*/  BSYNC B1 ;  /* 0x0000000000017941 */ /* 0x000fea0003800000 */
.L_x_236:
[----:B-----5:R-:W-:Y:S01]  /*5cd0*/  FMUL R12, R152, R155 ;  /* 0x0000009b980c7220 */ /* 0x020fe20000400000 */
[----:B------:R-:W-:Y:S01]  /*5ce0*/  ISETP.GT.AND P1, PT, R0, 0x8, P1 ;  /* 0x000000080000780c */ /* 0x000fe20000f24270 */
[----:B------:R-:W-:Y:S02]  /*5cf0*/  BSSY B1, `(.L_x_238) ;  /* 0x0000005000017945 */ /* 0x000fe40003800000 */
[----:B------:R-:W-:-:S05]  /*5d00*/  FFMA R129, R129, R154, R12 ;  /* 0x0000009a81817223 */ /* 0x000fca000000000c */
[----:B------:R0:W-:Y:S05]  /*5d10*/  @P0 STG.E desc[UR36][R4.64+0x344], R129 ;  /* 0x0003448104000986 */ /* 0x0001ea000c101924 */
[----:B------:R-:W-:Y:S05]  /*5d20*/  @!P1 BRA `(.L_x_239) ;  /* 0x0000000000049947 */ /* 0x000fea0003800000 */
[----:B------:R0:W5:Y:S02]  /*5d30*/  LDG.E.LTC128B R152, desc[UR36][R8.64+0x340] ;  /* 0x0003402408987981 */ /* 0x000164000c1e1920 */
.L_x_239:
[----:B------:R-:W-:Y:S05]  /*5d40*/  BSYNC B1 ;  /* 0x0000000000017941 */ /* 0x000fea0003800000 */
.L_x_238:
        /* <DEDUP_REMOVED lines=8> */
.L_x_241:
[----:B------:R-:W-:Y:S05]  /*5dd0*/  BSYNC B1 ;  /* 0x0000000000017941 */ /* 0x000fea0003800000 */
.L_x_240:
        /* <DEDUP_REMOVED lines=8> */
.L_x_243:
[----:B------:R-:W-:Y:S05]  /*5e60*/  BSYNC B1 ;  /* 0x0000000000017941 */ /* 0x000fea0003800000 */
.L_x_242:
[----:B0----5:R-:W-:Y:S01]  /*5e70*/  FMUL R13, R152, R155 ;  /* 0x0000009b980d7220 */ /* 0x021fe20000400000 */
[----:B------:R-:W-:Y:S01]  /*5e80*/  ISETP.GT.AND P2, PT, R0, RZ, P1 ;  /* 0x000000ff0000720c */ /* 0x000fe20000f44270 */
[----:B------:R-:W-:Y:S02]  /*5e90*/  BSSY B1, `(.L_x_244) ;  /* 0x0000005000017945 */ /* 0x000fe40003800000 */
[----:B------:R-:W-:-:S05]  /*5ea0*/  FFMA R13, R132, R154, R13 ;  /* 0x0000009a840d7223 */ /* 0x000fca000000000d */
[----:B------:R0:W-:Y:S05]  /*5eb0*/  @P3 STG.E desc[UR36][R4.64+0x360], R13 ;  /* 0x0003600d04003986 */ /* 0x0001ea000c101924 */
[----:B------:R-:W-:Y:S05]  /*5ec0*/  @!P2 BRA `(.L_x_245) ;  /* 0x000000000004a947 */ /* 0x000fea0003800000 */
[----:B------:R0:W5:Y:S02]  /*5ed0*/  LDG.E.LTC128B R152, desc[UR36][R6.64+0x364] ;  /* 0x0003642406987981 */ /* 0x000164000c1e1920 */
.L_x_245:
[----:B------:R-:W-:Y:S05]  /*5ee0*/  BSYNC B1 ;  /* 0x0000000000017941 */ /* 0x000fea0003800000 */
.L_x_244:
[----:B-----5:R-:W-:Y:S01]  /*5ef0*/  FMUL R12, R152, R155 ;  /* 0x0000009b980c7220 */ /* 0x020fe20000400000 */
[----:B------:R-:W-:Y:S01]  /*5f00*/  ISETP.GT.AND P0, PT, R0, 0x8, P0 ;  /* 0x000000080000780c */ /* 0x000fe20000704270 */
[----:B------:R-:W-:Y:S02]  /*5f10*/  BSSY B1, `(.L_x_246) ;  /* 0x0000005000017945 */ /* 0x000fe40003800000 */
[----:B------:R-:W-:-:S05]  /*5f20*/  FFMA R133, R133, R154, R12 ;  /* 0x0000009a85857223 */ /* 0x000fca000000000c */
[----:B------:R0:W-:Y:S05]  /*5f30*/  @P2 STG.E desc[UR36][R4.64+0x364], R133 ;  /* 0x0003648504002986 */ /* 0x0001ea000c101924 */
[----:B------:R-:W-:Y:S05]  /*5f40*/  @!P0 BRA `(.L_x_247) ;  /* 0x0000000000048947 */ /* 0x000fea0003800000 */
[----:B------:R0:W5:Y:S02]  /*5f50*/  LDG.E.LTC128B R152, desc[UR36][R8.64+0x360] ;  /* 0x0003602408987981 */ /* 0x000164000c1e1920 */
.L_x_247:
[----:B------:R-:W-:Y:S05]  /*5f60*/  BSYNC B1 ;  /* 0x0000000000017941 */ /* 0x000fea0003800000 */
.L_x_246:
        /* <DEDUP_REMOVED lines=8> */
.L_x_249:
[----:B------:R-:W-:Y:S05]  /*5ff0*/  BSYNC B1 ;  /* 0x0000000000017941 */ /* 0x000fea0003800000 */
.L_x_248:
        /* <DEDUP_REMOVED lines=8> */
.L_x_251:
[----:B------:R-:W-:Y:S05]  /*6080*/  BSYNC B1 ;  /* 0x0000000000017941 */ /* 0x000fea0003800000 */
.L_x_250:
[----:B0----5:R-:W-:Y:S01]  /*6090*/  FMUL R13, R152, R155 ;  /* 0x0000009b980d7220 */ /* 0x021fe20000400000 */
[----:B------:R-:W-:Y:S01]  /*60a0*/  ISETP.GT.AND P1, PT, R0, RZ, P0 ;  /* 0x000000ff0000720c */ /* 0x000fe20000724270 */
[----:B------:R-:W-:Y:S02]  /*60b0*/  BSSY B1, `(.L_x_252) ;  /* 0x0000005000017945 */ /* 0x000fe40003800000 */
[----:B------:R-:W-:-:S05]  /*60c0*/  FFMA R13, R136, R154, R13 ;  /* 0x0000009a880d7223 */ /* 0x000fca000000000d */
[----:B------:R0:W-:Y:S05]  /*60d0*/  @P3 STG.E desc[UR36][R4.64+0x380], R13 ;  /* 0x0003800d04003986 */ /* 0x0001ea000c101924 */
[----:B------:R-:W-:Y:S05]  /*60e0*/  @!P1 BRA `(.L_x_253) ;  /* 0x0000000000049947 */ /* 0x000fea0003800000 */
[----:B------:R0:W5:Y:S02]  /*60f0*/  LDG.E.LTC128B R152, desc[UR36][R6.64+0x384] ;  /* 0x0003842406987981 */ /* 0x000164000c1e1920 */
.L_x_253:
[----:B------:R-:W-:Y:S05]  /*6100*/  BSYNC B1 ;  /* 0x0000000000017941 */ /* 0x000fea0003800000 */
.L_x_252:
[----:B-----5:R-:W-:Y:S01]  /*6110*/  FMUL R12, R152, R155 ;  /* 0x0000009b980c7220 */ /* 0x020fe20000400000 */
[----:B------:R-:W-:Y:S01]  /*6120*/  ISETP.GT.AND P2, PT, R0, 0x8, P2 ;  /* 0x000000080000780c */ /* 0x000fe20001744270 */
[----:B------:R-:W-:Y:S02]  /*6130*/  BSSY B1, `(.L_x_254) ;  /* 0x0000005000017945 */ /* 0x000fe40003800000 */
[----:B------:R-:W-:-:S05]  /*6140*/  FFMA R137, R137, R154, R12 ;  /* 0x0000009a89897223 */ /* 0x000fca000000000c */
[----:B------:R0:W-:Y:S05]  /*6150*/  @P1 STG.E desc[UR36][R4.64+0x384], R137 ;  /* 0x0003848904001986 */ /* 0x0001ea000c101924 */
[----:B------:R-:W-:Y:S05]  /*6160*/  @!P2 BRA `(.L_x_255) ;  /* 0x000000000004a947 */ /* 0x000fea0003800000 */
[----:B------:R0:W5:Y:S02]  /*6170*/  LDG.E.LTC128B R152, desc[UR36][R8.64+0x380] ;  /* 0x0003802408987981 */ /* 0x000164000c1e1920 */
.L_x_255:
[----:B------:R-:W-:Y:S05]  /*6180*/  BSYNC B1 ;  /* 0x0000000000017941 */ /* 0x000fea0003800000 */
.L_x_254:
        /* <DEDUP_REMOVED lines=8> */
.L_x_257:
[----:B------:R-:W-:Y:S05]  /*6210*/  BSYNC B1 ;  /* 0x0000000000017941 */ /* 0x000fea0003800000 */
.L_x_256:
        /* <DEDUP_REMOVED lines=8> */
.L_x_259:
[----:B------:R-:W-:Y:S05]  /*62a0*/  BSYNC B1 ;  /* 0x0000000000017941 */ /* 0x000fea0003800000 */
.L_x_258:
[----:B0----5:R-:W-:Y:S01]  /*62b0*/  FMUL R13, R152, R155 ;  /* 0x0000009b980d7220 */ /* 0x021fe20000400000 */
[----:B------:R-:W-:Y:S01]  /*62c0*/  ISETP.GT.AND P0, PT, R0, RZ, P2 ;  /* 0x000000ff0000720c */ /* 0x000fe20001704270 */
[----:B------:R-:W-:Y:S02]  /*62d0*/  BSSY B1, `(.L_x_260) ;  /* 0x0000005000017945 */ /* 0x000fe40003800000 */
[----:B------:R-:W-:-:S05]  /*62e0*/  FFMA R13, R140, R154, R13 ;  /* 0x0000009a8c0d7223 */ /* 0x000fca000000000d */
[----:B------:R0:W-:Y:S05]  /*62f0*/  @P3 STG.E desc[UR36][R4.64+0x3a0], R13 ;  /* 0x0003a00d04003986 */ /* 0x0001ea000c101924 */
[----:B------:R-:W-:Y:S05]  /*6300*/  @!P0 BRA `(.L_x_261) ;  /* 0x0000000000048947 */ /* 0x000fea0003800000 */
[----:B------:R0:W5:Y:S02]  /*6310*/  LDG.E.LTC128B R152, desc[UR36][R6.64+0x3a4] ;  /* 0x0003a42406987981 */ /* 0x000164000c1e1920 */
.L_x_261:
[----:B------:R-:W-:Y:S05]  /*6320*/  BSYNC B1 ;  /* 0x0000000000017941 */ /* 0x000fea0003800000 */
.L_x_260:
[----:B-----5:R-:W-:Y:S01]  /*6330*/  FMUL R12, R152, R155 ;  /* 0x0000009b980c7220 */ /* 0x020fe20000400000 */
[----:B------:R-:W-:Y:S01]  /*6340*/  ISETP.GT.AND P1, PT, R0, 0x8, P1 ;  /* 0x000000080000780c */ /* 0x000fe20000f24270 */
[----:B------:R-:W-:Y:S02]  /*6350*/  BSSY B1, `(.L_x_262) ;  /* 0x0000005000017945 */ /* 0x000fe40003800000 */
[----:B------:R-:W-:-:S05]  /*6360*/  FFMA R141, R141, R154, R12 ;  /* 0x0000009a8d8d7223 */ /* 0x000fca000000000c */
[----:B------:R0:W-:Y:S05]  /*6370*/  @P0 STG.E desc[UR36][R4.64+0x3a4], R141 ;  /* 0x0003a48d04000986 */ /* 0x0001ea000c101924 */
[----:B------:R-:W-:Y:S05]  /*6380*/  @!P1 BRA `(.L_x_263) ;  /* 0x0000000000049947 */ /* 0x000fea0003800000 */
[----:B------:R0:W5:Y:S02]  /*6390*/  LDG.E.LTC128B R152, desc[UR36][R8.64+0x3a0] ;  /* 0x0003a02408987981 */ /* 0x000164000c1e1920 */
.L_x_263:
[----:B------:R-:W-:Y:S05]  /*63a0*/  BSYNC B1 ;  /* 0x0000000000017941 */ /* 0x000fea0003800000 */
.L_x_262:
        /* <DEDUP_REMOVED lines=8> */
.L_x_265:
[----:B------:R-:W-:Y:S05]  /*6430*/  BSYNC B1 ;  /* 0x0000000000017941 */ /* 0x000fea0003800000 */
.L_x_264:
        /* <DEDUP_REMOVED lines=8> */
.L_x_267:
[----:B------:R-:W-:Y:S05]  /*64c0*/  BSYNC B1 ;  /* 0x0000000000017941 */ /* 0x000fea0003800000 */
.L_x_266:
[----:B0----5:R-:W-:Y:S01]  /*64d0*/  FMUL R13, R152, R155 ;  /* 0x0000009b980d7220 */ /* 0x021fe20000400000 */
[----:B------:R-:W-:Y:S01]  /*64e0*/  ISETP.GT.AND P2, PT, R0, RZ, P1 ;  /* 0x000000ff0000720c */ /* 0x000fe20000f44270 */
[----:B------:R-:W-:Y:S02]  /*64f0*/  BSSY B1, `(.L_x_268) ;  /* 0x0000005000017945 */ /* 0x000fe40003800000 */
[----:B------:R-:W-:-:S05]  /*6500*/  FFMA R13, R144, R154, R13 ;  /* 0x0000009a900d7223 */ /* 0x000fca000000000d */
[----:B------:R0:W-:Y:S05]  /*6510*/  @P3 STG.E desc[UR36][R4.64+0x3c0], R13 ;  /* 0x0003c00d04003986 */ /* 0x0001ea000c101924 */
[----:B------:R-:W-:Y:S05]  /*6520*/  @!P2 BRA `(.L_x_269) ;  /* 0x000000000004a947 */ /* 0x000fea0003800000 */
[----:B------:R0:W5:Y:S02]  /*6530*/  LDG.E.LTC128B R152, desc[UR36][R6.64+0x3c4] ;  /* 0x0003c42406987981 */ /* 0x000164000c1e1920 */
.L_x_269:
[----:B------:R-:W-:Y:S05]  /*6540*/  BSYNC B1 ;  /* 0x0000000000017941 */ /* 0x000fea0003800000 */
.L_x_268:
[----:B-----5:R-:W-:Y:S01]  /*6550*/  FMUL R12, R152, R155 ;  /* 0x0000009b980c7220 */ /* 0x020fe20000400000 */
[----:B------:R-:W-:Y:S01]  /*6560*/  ISETP.GT.AND P0, PT, R0, 0x8, P0 ;  /* 0x000000080000780c */ /* 0x000fe20000704270 */
[----:B------:R-:W-:Y:S02]  /*6570*/  BSSY B1, `(.L_x_270) ;  /* 0x0000005000017945 */ /* 0x000fe40003800000 */
[----:B------:R-:W-:-:S05]  /*6580*/  FFMA R145, R145, R154, R12 ;  /* 0x0000009a91917223 */ /* 0x000fca000000000c */
[----:B------:R0:W-:Y:S05]  /*6590*/  @P2 STG.E desc[UR36][R4.64+0x3c4], R145 ;  /* 0x0003c49104002986 */ /* 0x0001ea000c101924 */
[----:B------:R-:W-:Y:S05]  /*65a0*/  @!P0 BRA `(.L_x_271) ;  /* 0x0000000000048947 */ /* 0x000fea0003800000 */
[----:B------:R0:W5:Y:S02]  /*65b0*/  LDG.E.LTC128B R152, desc[UR36][R8.64+0x3c0] ;  /* 0x0003c02408987981 */ /* 0x000164000c1e1920 */
.L_x_271:
[----:B------:R-:W-:Y:S05]  /*65c0*/  BSYNC B1 ;  /* 0x0000000000017941 */ /* 0x000fea0003800000 */
.L_x_270:
        /* <DEDUP_REMOVED lines=8> */
.L_x_273:
[----:B------:R-:W-:Y:S05]  /*6650*/  BSYNC B1 ;  /* 0x0000000000017941 */ /* 0x000fea0003800000 */
.L_x_272:
        /* <DEDUP_REMOVED lines=8> */
.L_x_275:
[----:B------:R-:W-:Y:S05]  /*66e0*/  BSYNC B1 ;  /* 0x0000000000017941 */ /* 0x000fea0003800000 */
.L_x_274:
[----:B-----5:R-:W-:Y:S01]  /*66f0*/  FMUL R3, R152, R155 ;  /* 0x0000009b98037220 */ /* 0x020fe20000400000 */
[----:B------:R-:W-:Y:S01]  /*6700*/  ISETP.GT.AND P1, PT, R0, RZ, P0 ;  /* 0x000000ff0000720c */ /* 0x000fe20000724270 */
[----:B------:R-:W-:Y:S02]  /*6710*/  BSSY B1, `(.L_x_276) ;  /* 0x0000005000017945 */ /* 0x000fe40003800000 */
[----:B------:R-:W-:-:S05]  /*6720*/  FFMA R3, R148, R154, R3 ;  /* 0x0000009a94037223 */ /* 0x000fca0000000003 */
[----:B------:R0:W-:Y:S05]  /*6730*/  @P3 STG.E desc[UR36][R4.64+0x3e0], R3 ;  /* 0x0003e00304003986 */ /* 0x0001ea000c101924 */
[----:B------:R-:W-:Y:S05]  /*6740*/  @!P1 BRA `(.L_x_277) ;  /* 0x0000000000049947 */ /* 0x000fea0003800000 */
[----:B------:R0:W5:Y:S02]  /*6750*/  LDG.E.LTC128B R152, desc[UR36][R6.64+0x3e4] ;  /* 0x0003e42406987981 */ /* 0x000164000c1e1920 */
.L_x_277:
[----:B------:R-:W-:Y:S05]  /*6760*/  BSYNC B1 ;  /* 0x0000000000017941 */ /* 0x000fea0003800000 */
.L_x_276:
[----:B0---45:R-:W-:Y:S01]  /*6770*/  FMUL R6, R152, R155 ;  /* 0x0000009b98067220 */ /* 0x031fe20000400000 */
[----:B------:R-:W-:Y:S01]  /*6780*/  ISETP.GT.AND P2, PT, R0, 0x8, P2 ;  /* 0x000000080000780c */ /* 0x000fe20001744270 */
[----:B------:R-:W-:Y:S02]  /*6790*/  BSSY B1, `(.L_x_278) ;  /* 0x0000005000017945 */ /* 0x000fe40003800000 */
[----:B------:R-:W-:-:S05]  /*67a0*/  FFMA R149, R149, R154, R6 ;  /* 0x0000009a95957223 */ /* 0x000fca0000000006 */
[----:B------:R0:W-:Y:S05]  /*67b0*/  @P1 STG.E desc[UR36][R4.64+0x3e4], R149 ;  /* 0x0003e49504001986 */ /* 0x0001ea000c101924 */
[----:B------:R-:W-:Y:S05]  /*67c0*/  @!P2 BRA `(.L_x_279) ;  /* 0x000000000004a947 */ /* 0x000fea0003800000 */
[----:B------:R4:W5:Y:S02]  /*67d0*/  LDG.E.LTC128B R152, desc[UR36][R8.64+0x3e0] ;  /* 0x0003e02408987981 */ /* 0x000964000c1e1920 */
.L_x_279:
[----:B------:R-:W-:Y:S05]  /*67e0*/  BSYNC B1 ;  /* 0x0000000000017941 */ /* 0x000fea0003800000 */
.L_x_278:
[----:B-----5:R-:W-:Y:S01]  /*67f0*/  FMUL R3, R152, R155 ;  /* 0x0000009b98037220 */ /* 0x020fe20000400000 */
[----:B01----:R-:W-:Y:S01]  /*6800*/  @P2 IMAD.MOV.U32 R4, RZ, RZ, R10 ;  /* 0x000000ffff042224 */ /* 0x003fe200078e000a */
[----:B------:R-:W-:Y:S01]  /*6810*/  ISETP.GT.AND P0, PT, R0, 0x8, P0 ;  /* 0x000000080000780c */ /* 0x000fe20000704270 */
[----:B------:R-:W-:Y:S02]  /*6820*/  @P2 IMAD.MOV.U32 R5, RZ, RZ, R11 ;  /* 0x000000ffff052224 */ /* 0x000fe400078e000b */
[----:B------:R-:W-:Y:S01]  /*6830*/  FFMA R3, R150, R154, R3 ;  /* 0x0000009a96037223 */ /* 0x000fe20000000003 */
[----:B------:R-:W-:Y:S04]  /*6840*/  BSSY B1, `(.L_x_280) ;  /* 0x0000004000017945 */ /* 0x000fe80003800000 */
[----:B------:R0:W-:Y:S05]  /*6850*/  @P2 STG.E desc[UR36][R4.64+0x3e0], R3 ;  /* 0x0003e00304002986 */ /* 0x0001ea000c101924 */
[----:B------:R-:W-:Y:S05]  /*6860*/  @!P0 BRA `(.L_x_281) ;  /* 0x0000000000048947 */ /* 0x000fea0003800000 */
[----:B------:R1:W5:Y:S02]  /*6870*/  LDG.E.LTC128B R152, desc[UR36][R8.64+0x3e4] ;  /* 0x0003e42408987981 */ /* 0x000364000c1e1920 */
.L_x_281:
[----:B------:R-:W-:Y:S05]  /*6880*/  BSYNC B1 ;  /* 0x0000000000017941 */ /* 0x000fea0003800000 */
.L_x_280:
[----:B-----5:R-:W-:-:S04]  /*6890*/  FMUL R152, R152, R155 ;  /* 0x0000009b98987220 */ /* 0x020fc80000400000 */
[----:B------:R-:W-:Y:S01]  /*68a0*/  FFMA R151, R151, R154, R152 ;  /* 0x0000009a97977223 */ /* 0x000fe20000000098 */
[----:B------:R-:W-:Y:S06]  /*68b0*/  @!P0 BRA `(.L_x_282) ;  /* 0x0000001c00208947 */ /* 0x000fec0003800000 */
[----:B------:R0:W-:Y:S01]  /*68c0*/  STG.E desc[UR36][R10.64+0x3e4], R151 ;  /* 0x0003e4970a007986 */ /* 0x0001e2000c101924 */
[----:B------:R-:W-:Y:S05]  /*68d0*/  BRA `(.L_x_282) ;  /* 0x0000001c00187947 */ /* 0x000fea0003800000 */
.L_x_29:
[----:B------:R-:W-:Y:S01]  /*68e0*/  ISETP.GT.AND P3, PT, R3, 0x1, PT ;  /* 0x000000010300780c */ /* 0x000fe20003f64270 */
[----:B------:R-:W-:Y:S01]  /*68f0*/  ULDC.64 UR4, c[0x0][0x5c0] ;  /* 0x0001700000047ab9 */ /* 0x000fe20000000a00 */
[-C--:B------:R-:W-:Y:S01]  /*6900*/  FMUL R9, R24, R154.reuse ;  /* 0x0000009a18097220 */ /* 0x080fe20000400000 */
[----:B------:R-:W-:Y:S01]  /*6910*/  LEA R4, P1, R162, UR4, 0x2 ;  /* 0x00000004a2047c11 */ /* 0x000fe2000f8210ff */
[-C--:B------:R-:W-:Y:S01]  /*6920*/  FMUL R25, R25, R154.reuse ;  /* 0x0000009a19197220 */ /* 0x080fe20000400000 */
[----:B------:R-:W-:Y:S01]  /*6930*/  ISETP.GT.AND P2, PT, R0, RZ, P3 ;  /* 0x000000ff0000720c */ /* 0x000fe20001f44270 */
[-C--:B------:R-:W-:Y:S01]  /*6940*/  FMUL R27, R27, R154.reuse ;  /* 0x0000009a1b1b7220 */ /* 0x080fe20000400000 */
[----:B------:R-:W-:Y:S01]  /*6950*/  LEA.HI.X R5, R162, UR5, R169, 0x2, P1 ;  /* 0x00000005a2057c11 */ /* 0x000fe200088f14a9 */
[-C--:B------:R-:W-:Y:S01]  /*6960*/  FMUL R29, R29, R154.reuse ;  /* 0x0000009a1d1d7220 */ /* 0x080fe20000400000 */
[----:B------:R-:W-:Y:S01]  /*6970*/  ISETP.GT.AND P0, PT, R0, 0x8, P0 ;  /* 0x000000080000780c */ /* 0x000fe20000704270 */
[-C--:B------:R-:W-:Y:S01]  /*6980*/  FMUL R31, R31, R154.reuse ;  /* 0x0000009a1f1f7220 */ /* 0x080fe20000400000 */
[----:B------:R-:W-:Y:S01]  /*6990*/  ISETP.GT.AND P5, PT, R3, 0x8, PT ;  /* 0x000000080300780c */ /* 0x000fe20003fa4270 */
[----:B------:R0:W-:Y:S01]  /*69a0*/  @P4 STG.E desc[UR36][R4.64], R9 ;  /* 0x0000000904004986 */ /* 0x0001e2000c101924 */
[C---:B------:R-:W-:Y:S01]  /*69b0*/  SHF.L.U64.HI R11, R10.reuse, 0x5, R11 ;  /* 0x000000050a0b7819 */ /* 0x040fe2000001020b */
[----:B------:R-:W-:Y:S01]  /*69c0*/  FMUL R33, R33, R154 ;  /* 0x0000009a21217220 */ /* 0x000fe20000400000 */
[----:B------:R-:W-:Y:S01]  /*69d0*/  LEA R6, P1, R10, R4, 0x5 ;  /* 0x000000040a067211 */ /* 0x000fe200078228ff */
[-C--:B------:R-:W-:Y:S01]  /*69e0*/  FMUL R35, R35, R154.reuse ;  /* 0x0000009a23237220 */ /* 0x080fe20000400000 */
[C---:B------:R-:W-:Y:S01]  /*69f0*/  ISETP.GT.AND P3, PT, R0.reuse, 0x8, P3 ;  /* 0x000000080000780c */ /* 0x040fe20001f64270 */
[----:B------:R-:W-:Y:S01]  /*6a00*/  @P2 STG.E desc[UR36][R4.64+0x4], R25 ;  /* 0x0000041904002986 */ /* 0x000fe2000c101924 */
[----:B------:R-:W-:Y:S01]  /*6a10*/  ISETP.GT.AND P4, PT, R3, 0x9, PT ;  /* 0x000000090300780c */ /* 0x000fe20003f84270 */
[----:B------:R-:W-:Y:S01]  /*6a20*/  IMAD.X R7, R11, 0x1, R5, P1 ;  /* 0x000000010b077824 */ /* 0x000fe200008e0605 */
[----:B------:R-:W-:Y:S01]  /*6a30*/  ISETP.GT.AND P2, PT, R0, RZ, P5 ;  /* 0x000000ff0000720c */ /* 0x000fe20002f44270 */
[-C--:B------:R-:W-:Y:S01]  /*6a40*/  FMUL R11, R28, R154.reuse ;  /* 0x0000009a1c0b7220 */ /* 0x080fe20000400000 */
[----:B------:R-:W-:Y:S01]  /*6a50*/  ISETP.GT.AND P1, PT, R0, RZ, P4 ;  /* 0x000000ff0000720c */ /* 0x000fe20002724270 */
[-C--:B0-----:R-:W-:Y:S01]  /*6a60*/  FMUL R9, R26, R154.reuse ;  /* 0x0000009a1a097220 */ /* 0x081fe20000400000 */
[C---:B------:R-:W-:Y:S01]  /*6a70*/  ISETP.GT.AND P4, PT, R0.reuse, 0x8, P4 ;  /* 0x000000080000780c */ /* 0x040fe20002784270 */
[-C--:B------:R-:W-:Y:S01]  /*6a80*/  FMUL R37, R37, R154.reuse ;  /* 0x0000009a25257220 */ /* 0x080fe20000400000 */
[-C--:B------:R-:W-:Y:S01]  /*6a90*/  FMUL R39, R39, R154.reuse ;  /* 0x0000009a27277220 */ /* 0x080fe20000400000 */
[-C--:B------:R-:W-:Y:S01]  /*6aa0*/  FMUL R41, R41, R154.reuse ;  /* 0x0000009a29297220 */ /* 0x080fe20000400000 */
[----:B------:R0:W-:Y:S01]  /*6ab0*/  @P0 STG.E desc[UR36][R6.64], R9 ;  /* 0x0000000906000986 */ /* 0x0001e2000c101924 */
[C---:B------:R-:W-:Y:S01]  /*6ac0*/  ISETP.GT.AND P0, PT, R0.reuse, 0x8, P5 ;  /* 0x000000080000780c */ /* 0x040fe20002f04270 */
[-C--:B------:R-:W-:Y:S01]  /*6ad0*/  FMUL R43, R43, R154.reuse ;  /* 0x0000009a2b2b7220 */ /* 0x080fe20000400000 */
[C---:B------:R-:W-:Y:S01]  /*6ae0*/  ISETP.GT.AND P5, PT, R3.reuse, 0x10, PT ;  /* 0x000000100300780c */ /* 0x040fe20003fa4270 */
[----:B------:R-:W-:Y:S01]  /*6af0*/  @P3 STG.E desc[UR36][R6.64+0x4], R27 ;  /* 0x0000041b06003986 */ /* 0x000fe2000c101924 */
[----:B------:R-:W-:Y:S01]  /*6b00*/  ISETP.GT.AND P3, PT, R3, 0x11, PT ;  /* 0x000000110300780c */ /* 0x000fe20003f64270 */
[-C--:B------:R-:W-:Y:S01]  /*6b10*/  FMUL R45, R45, R154.reuse ;  /* 0x0000009a2d2d7220 */ /* 0x080fe20000400000 */
[-C--:B------:R-:W-:Y:S01]  /*6b20*/  FMUL R47, R47, R154.reuse ;  /* 0x0000009a2f2f7220 */ /* 0x080fe20000400000 */
[----:B------:R1:W-:Y:S01]  /*6b30*/  @P2 STG.E desc[UR36][R4.64+0x20], R11 ;  /* 0x0000200b04002986 */ /* 0x0003e2000c101924 */
[----:B------:R-:W-:Y:S01]  /*6b40*/  ISETP.GT.AND P2, PT, R0, RZ, P5 ;  /* 0x000000ff0000720c */ /* 0x000fe20002f44270 */
[-C--:B------:R-:W-:Y:S01]  /*6b50*/  FMUL R49, R49, R154.reuse ;  /* 0x0000009a31317220 */ /* 0x080fe20000400000 */
[-C--:B------:R-:W-:Y:S01]  /*6b60*/  FMUL R51, R51, R154.reuse ;  /* 0x0000009a33337220 */ /* 0x080fe20000400000 */
[----:B------:R-:W-:Y:S01]  /*6b70*/  @P1 STG.E desc[UR36][R4.64+0x24], R29 ;  /* 0x0000241d04001986 */ /* 0x000fe2000c101924 */
[-C--:B0-----:R-:W-:Y:S01]  /*6b80*/  FMUL R9, R30, R154.reuse ;  /* 0x0000009a1e097220 */ /* 0x081fe20000400000 */
[C---:B------:R-:W-:Y:S01]  /*6b90*/  ISETP.GT.AND P1, PT, R0.reuse, RZ, P3 ;  /* 0x000000ff0000720c */ /* 0x040fe20001f24270 */
[-C--:B------:R-:W-:Y:S01]  /*6ba0*/  FMUL R53, R53, R154.reuse ;  /* 0x0000009a35357220 */ /* 0x080fe20000400000 */
[C---:B------:R-:W-:Y:S01]  /*6bb0*/  ISETP.GT.AND P3, PT, R0.reuse, 0x8, P3 ;  /* 0x000000080000780c */ /* 0x040fe20001f64270 */
[-C--:B------:R-:W-:Y:S01]  /*6bc0*/  FMUL R55, R55, R154.reuse ;  /* 0x0000009a37377220 */ /* 0x080fe20000400000 */
[----:B------:R0:W-:Y:S01]  /*6bd0*/  @P0 STG.E desc[UR36][R6.64+0x20], R9 ;  /* 0x0000200906000986 */ /* 0x0001e2000c101924 */
[----:B------:R-:W-:Y:S01]  /*6be0*/  ISETP.GT.AND P0, PT, R0, 0x8, P5 ;  /* 0x000000080000780c */ /* 0x000fe20002f04270 */
[-C--:B-1----:R-:W-:Y:S01]  /*6bf0*/  FMUL R11, R32, R154.reuse ;  /* 0x0000009a200b7220 */ /* 0x082fe20000400000 */
        /* <DEDUP_REMOVED lines=143> */
[----:B-1----:R-:W-:Y:S01]  /*74f0*/  FMUL R11, R64, R154 ;  /* 0x0000009a400b7220 */ /* 0x002fe20000400000 */
[C---:B------:R-:W-:Y:S01]  /*7500*/  ISETP.GT.AND P5, PT, R3.reuse, 0x58, PT ;  /* 0x000000580300780c */ /* 0x040fe20003fa4270 */
[----:B------:R-:W-:Y:S01]  /*7510*/  @P4 STG.E desc[UR36][R6.64+0x124], R63 ;  /* 0x0001243f06004986 */ /* 0x000fe2000c101924 */
[----:B------:R-:W-:-:S03]  /*7520*/  ISETP.GT.AND P4, PT, R3, 0x59, PT ;  /* 0x000000590300780c */ /* 0x000fc60003f84270 */
[----:B------:R1:W-:Y:S01]  /*7530*/  @P2 STG.E desc[UR36][R4.64+0x140], R11 ;  /* 0x0001400b04002986 */ /* 0x0003e2000c101924 */
[----:B------:R-:W-:-:S03]  /*7540*/  ISETP.GT.AND P2, PT, R0, RZ, P5 ;  /* 0x000000ff0000720c */ /* 0x000fc60002f44270 */
[----:B------:R-:W-:Y:S01]  /*7550*/  @P1 STG.E desc[UR36][R4.64+0x144], R65 ;  /* 0x0001444104001986 */ /* 0x000fe2000c101924 */
[-C--:B0-----:R-:W-:Y:S01]  /*7560*/  FMUL R9, R66, R154.reuse ;  /* 0x0000009a42097220 */ /* 0x081fe20000400000 */
[C---:B------:R-:W-:Y:S02]  /*7570*/  ISETP.GT.AND P1, PT, R0.reuse, RZ, P4 ;  /* 0x000000ff0000720c */ /* 0x040fe40002724270 */
[C---:B------:R-:W-:Y:S02]  /*7580*/  ISETP.GT.AND P4, PT, R0.reuse, 0x8, P4 ;  /* 0x000000080000780c */ /* 0x040fe40002784270 */
        /* <DEDUP_REMOVED lines=93> */
[----:B------:R-:W-:Y:S01]  /*7b60*/  ISETP.GT.AND P1, PT, R0, RZ, P4 ;  /* 0x000000ff0000720c */ /* 0x000fe20002724270 */
[----:B0-----:R-:W-:Y:S01]  /*7b70*/  FMUL R9, R98, R154 ;  /* 0x0000009a62097220 */ /* 0x001fe20000400000 */
[----:B------:R-:W-:-:S04]  /*7b80*/  ISETP.GT.AND P4, PT, R0, 0x8, P4 ;  /* 0x000000080000780c */ /* 0x000fc80002784270 */
[----:B------:R0:W-:Y:S01]  /*7b90*/  @P0 STG.E desc[UR36][R6.64+0x240], R9 ;  /* 0x0002400906000986 */ /* 0x0001e2000c101924 */
[----:B-1----:R-:W-:Y:S01]  /*7ba0*/  FMUL R11, R100, R154 ;  /* 0x0000009a640b7220 */ /* 0x002fe20000400000 */
[----:B------:R-:W-:Y:S02]  /*7bb0*/  ISETP.GT.AND P0, PT, R0, 0x8, P5 ;  /* 0x000000080000780c */ /* 0x000fe40002f04270 */
[----:B------:R-:W-:Y:S01]  /*7bc0*/  @P3 STG.E desc[UR36][R6.64+0x244], R99 ;  /* 0x0002446306003986 */ /* 0x000fe2000c101924 */
[----:B------:R-:W-:-:S03]  /*7bd0*/  ISETP.GT.AND P5, PT, R3, 0xa0, PT ;  /* 0x000000a00300780c */ /* 0x000fc60003fa4270 */
[----:B------:R1:W-:Y:S01]  /*7be0*/  @P2 STG.E desc[UR36][R4.64+0x260], R11 ;  /* 0x0002600b04002986 */ /* 0x0003e2000c101924 */
[----:B------:R-:W-:Y:S02]  /*7bf0*/  ISETP.GT.AND P2, PT, R3, 0xa1, PT ;  /* 0x000000a10300780c */ /* 0x000fe40003f44270 */
[C---:B------:R-:W-:Y:S01]  /*7c00*/  ISETP.GT.AND P3, PT, R0.reuse, RZ, P5 ;  /* 0x000000ff0000720c */ /* 0x040fe20002f64270 */
[----:B------:R-:W-:Y:S01]  /*7c10*/  @P1 STG.E desc[UR36][R4.64+0x264], R101 ;  /* 0x0002646504001986 */ /* 0x000fe2000c101924 */
[----:B------:R-:W-:Y:S01]  /*7c20*/  ISETP.GT.AND P1, PT, R0, RZ, P2 ;  /* 0x000000ff0000720c */ /* 0x000fe20001724270 */
[----:B0-----:R-:W-:Y:S01]  /*7c30*/  FMUL R9, R102, R154 ;  /* 0x0000009a66097220 */ /* 0x001fe20000400000 */
[----:B------:R-:W-:-:S04]  /*7c40*/  ISETP.GT.AND P2, PT, R0, 0x8, P2 ;  /* 0x000000080000780c */ /* 0x000fc80001744270 */
[----:B------:R0:W-:Y:S01]  /*7c50*/  @P0 STG.E desc[UR36][R6.64+0x260], R9 ;  /* 0x0002600906000986 */ /* 0x0001e2000c101924 */
[----:B-1----:R-:W-:Y:S01]  /*7c60*/  FMUL R11, R104, R154 ;  /* 0x0000009a680b7220 */ /* 0x002fe20000400000 */
[----:B------:R-:W-:Y:S02]  /*7c70*/  ISETP.GT.AND P0, PT, R0, 0x8, P5 ;  /* 0x000000080000780c */ /* 0x000fe40002f04270 */
[----:B------:R-:W-:Y:S04]  /*7c80*/  @P4 STG.E desc[UR36][R6.64+0x264], R103 ;  /* 0x0002646706004986 */ /* 0x000fe8000c101924 */
[----:B------:R1:W-:Y:S01]  /*7c90*/  @P3 STG.E desc[UR36][R4.64+0x280], R11 ;  /* 0x0002800b04003986 */ /* 0x0003e2000c101924 */
[----:B------:R-:W-:-:S03]  /*7ca0*/  ISETP.GT.AND P3, PT, R3, 0xa8, PT ;  /* 0x000000a80300780c */ /* 0x000fc60003f64270 */
[----:B------:R-:W-:Y:S01]  /*7cb0*/  @P1 STG.E desc[UR36][R4.64+0x284], R105 ;  /* 0x0002846904001986 */ /* 0x000fe2000c101924 */
[----:B------:R-:W-:Y:S01]  /*7cc0*/  ISETP.GT.AND P1, PT, R3, 0xa9, PT ;  /* 0x000000a90300780c */ /* 0x000fe20003f24270 */
[-C--:B0-----:R-:W-:Y:S01]  /*7cd0*/  FMUL R9, R106, R154.reuse ;  /* 0x0000009a6a097220 */ /* 0x081fe20000400000 */
[C---:B------:R-:W-:Y:S02]  /*7ce0*/  ISETP.GT.AND P5, PT, R0.reuse, RZ, P3 ;  /* 0x000000ff0000720c */ /* 0x040fe40001fa4270 */
[----:B------:R-:W-:Y:S02]  /*7cf0*/  ISETP.GT.AND P4, PT, R0, RZ, P1 ;  /* 0x000000ff0000720c */ /* 0x000fe40000f84270 */
[----:B------:R0:W-:Y:S01]  /*7d00*/  @P0 STG.E desc[UR36][R6.64+0x280], R9 ;  /* 0x0002800906000986 */ /* 0x0001e2000c101924 */
[----:B-1----:R-:W-:Y:S01]  /*7d10*/  FMUL R11, R108, R154 ;  /* 0x0000009a6c0b7220 */ /* 0x002fe20000400000 */
[C---:B------:R-:W-:Y:S02]  /*7d20*/  ISETP.GT.AND P3, PT, R0.reuse, 0x8, P3 ;  /* 0x000000080000780c */ /* 0x040fe40001f64270 */
[----:B------:R-:W-:Y:S01]  /*7d30*/  @P2 STG.E desc[UR36][R6.64+0x284], R107 ;  /* 0x0002846b06002986 */ /* 0x000fe2000c101924 */
[----:B------:R-:W-:-:S02]  /*7d40*/  ISETP.GT.AND P1, PT, R0, 0x8, P1 ;  /* 0x000000080000780c */ /* 0x000fc40000f24270 */
[C---:B------:R-:W-:Y:S02]  /*7d50*/  ISETP.GT.AND P0, PT, R3.reuse, 0xb0, PT ;  /* 0x000000b00300780c */ /* 0x040fe40003f04270 */
[C---:B------:R-:W-:Y:S01]  /*7d60*/  ISETP.GT.AND P2, PT, R3.reuse, 0xb1, PT ;  /* 0x000000b10300780c */ /* 0x040fe20003f44270 */
[----:B------:R1:W-:Y:S01]  /*7d70*/  @P5 STG.E desc[UR36][R4.64+0x2a0], R11 ;  /* 0x0002a00b04005986 */ /* 0x0003e2000c101924 */
[----:B------:R-:W-:Y:S01]  /*7d80*/  ISETP.GT.AND P5, PT, R0, RZ, P0 ;  /* 0x000000ff0000720c */ /* 0x000fe200007a4270 */
[-C--:B0-----:R-:W-:Y:S01]  /*7d90*/  FMUL R9, R110, R154.reuse ;  /* 0x0000009a6e097220 */ /* 0x081fe20000400000 */
[C---:B------:R-:W-:Y:S01]  /*7da0*/  ISETP.GT.AND P0, PT, R0.reuse, 0x8, P0 ;  /* 0x000000080000780c */ /* 0x040fe20000704270 */
[----:B------:R-:W-:Y:S01]  /*7db0*/  @P4 STG.E desc[UR36][R4.64+0x2a4], R109 ;  /* 0x0002a46d04004986 */ /* 0x000fe2000c101924 */
[C---:B------:R-:W-:Y:S02]  /*7dc0*/  ISETP.GT.AND P4, PT, R0.reuse, RZ, P2 ;  /* 0x000000ff0000720c */ /* 0x040fe40001784270 */
[----:B------:R-:W-:Y:S01]  /*7dd0*/  ISETP.GT.AND P2, PT, R0, 0x8, P2 ;  /* 0x000000080000780c */ /* 0x000fe20001744270 */
[----:B------:R0:W-:Y:S01]  /*7de0*/  @P3 STG.E desc[UR36][R6.64+0x2a0], R9 ;  /* 0x0002a00906003986 */ /* 0x0001e2000c101924 */
[----:B------:R-:W-:Y:S01]  /*7df0*/  ISETP.GT.AND P3, PT, R3, 0xb9, PT ;  /* 0x000000b90300780c */ /* 0x000fe20003f64270 */
[----:B-1----:R-:W-:-:S02]  /*7e00*/  FMUL R11, R112, R154 ;  /* 0x0000009a700b7220 */ /* 0x002fc40000400000 */
[----:B------:R-:W-:Y:S01]  /*7e10*/  @P1 STG.E desc[UR36][R6.64+0x2a4], R111 ;  /* 0x0002a46f06001986 */ /* 0x000fe2000c101924 */
[----:B------:R-:W-:-:S03]  /*7e20*/  ISETP.GT.AND P1, PT, R3, 0xb8, PT ;  /* 0x000000b80300780c */ /* 0x000fc60003f24270 */
[----:B------:R1:W-:Y:S01]  /*7e30*/  @P5 STG.E desc[UR36][R4.64+0x2c0], R11 ;  /* 0x0002c00b04005986 */ /* 0x0003e2000c101924 */
[----:B------:R-:W-:Y:S01]  /*7e40*/  ISETP.GT.AND P5, PT, R0, RZ, P1 ;  /* 0x000000ff0000720c */ /* 0x000fe20000fa4270 */
[-C--:B0-----:R-:W-:Y:S02]  /*7e50*/  FMUL R9, R114, R154.reuse ;  /* 0x0000009a72097220 */ /* 0x081fe40000400000 */
[----:B------:R-:W-:Y:S01]  /*7e60*/  @P4 STG.E desc[UR36][R4.64+0x2c4], R113 ;  /* 0x0002c47104004986 */ /* 0x000fe2000c101924 */
[C---:B------:R-:W-:Y:S02]  /*7e70*/  ISETP.GT.AND P4, PT, R0.reuse, RZ, P3 ;  /* 0x000000ff0000720c */ /* 0x040fe40001f84270 */
[C---:B------:R-:W-:Y:S01]  /*7e80*/  ISETP.GT.AND P1, PT, R0.reuse, 0x8, P1 ;  /* 0x000000080000780c */ /* 0x040fe20000f24270 */
[----:B------:R0:W-:Y:S01]  /*7e90*/  @P0 STG.E desc[UR36][R6.64+0x2c0], R9 ;  /* 0x0002c00906000986 */ /* 0x0001e2000c101924 */
[C---:B------:R-:W-:Y:S02]  /*7ea0*/  ISETP.GT.AND P0, PT, R3.reuse, 0xc0, PT ;  /* 0x000000c00300780c */ /* 0x040fe40003f04270 */
[----:B------:R-:W-:Y:S01]  /*7eb0*/  ISETP.GT.AND P3, PT, R0, 0x8, P3 ;  /* 0x000000080000780c */ /* 0x000fe20001f64270 */
[----:B-1----:R-:W-:Y:S01]  /*7ec0*/  FMUL R11, R116, R154 ;  /* 0x0000009a740b7220 */ /* 0x002fe20000400000 */
        /* <DEDUP_REMOVED lines=69> */
[----:B------:R-:W-:Y:S02]  /*8320*/  ISETP.GT.AND P3, PT, R0, 0x8, P3 ;  /* 0x000000080000780c */ /* 0x000fe40001f64270 */
[C---:B------:R-:W-:Y:S01]  /*8330*/  ISETP.GT.AND P0, PT, R3.reuse, 0xf0, PT ;  /* 0x000000f00300780c */ /* 0x040fe20003f04270 */
        /* <DEDUP_REMOVED lines=12> */
[-C--:B-1----:R-:W-:Y:S01]  /*8400*/  FMUL R11, R144, R154.reuse ;  /* 0x0000009a900b7220 */ /* 0x082fe20000400000 */
[----:B------:R-:W-:Y:S01]  /*8410*/  @P3 STG.E desc[UR36][R6.64+0x3a4], R143 ;  /* 0x0003a48f06003986 */ /* 0x000fe2000c101924 */
[----:B------:R-:W-:Y:S01]  /*8420*/  ISETP.GT.AND P3, PT, R3, 0xf8, PT ;  /* 0x000000f80300780c */ /* 0x000fe20003f64270 */
[----:B------:R-:W-:-:S02]  /*8430*/  FMUL R3, R146, R154 ;  /* 0x0000009a92037220 */ /* 0x000fc40000400000 */
[----:B------:R1:W-:Y:S01]  /*8440*/  @P5 STG.E desc[UR36][R4.64+0x3c0], R11 ;  /* 0x0003c00b04005986 */ /* 0x0003e2000c101924 */
[C---:B------:R-:W-:Y:S02]  /*8450*/  ISETP.GT.AND P5, PT, R0.reuse, RZ, P3 ;  /* 0x000000ff0000720c */ /* 0x040fe40001fa4270 */
[C---:B------:R-:W-:Y:S01]  /*8460*/  ISETP.GT.AND P3, PT, R0.reuse, 0x8, P3 ;  /* 0x000000080000780c */ /* 0x040fe20001f64270 */
[----:B------:R-:W-:Y:S01]  /*8470*/  @P4 STG.E desc[UR36][R4.64+0x3c4], R145 ;  /* 0x0003c49104004986 */ /* 0x000fe2000c101924 */
[----:B------:R-:W-:Y:S01]  /*8480*/  ISETP.GT.AND P4, PT, R0, RZ, P1 ;  /* 0x000000ff0000720c */ /* 0x000fe20000f84270 */
[-C--:B0-----:R-:W-:Y:S01]  /*8490*/  FMUL R9, R148, R154.reuse ;  /* 0x0000009a94097220 */ /* 0x081fe20000400000 */
[----:B------:R-:W-:Y:S01]  /*84a0*/  ISETP.GT.AND P1, PT, R0, 0x8, P1 ;  /* 0x000000080000780c */ /* 0x000fe20000f24270 */
[----:B------:R-:W-:Y:S04]  /*84b0*/  @P0 STG.E desc[UR36][R6.64+0x3c0], R3 ;  /* 0x0003c00306000986 */ /* 0x000fe8000c101924 */
[----:B------:R-:W-:Y:S01]  /*84c0*/  @P2 STG.E desc[UR36][R6.64+0x3c4], R147 ;  /* 0x0003c49306002986 */ /* 0x000fe2000c101924 */
[----:B-1----:R-:W-:-:S03]  /*84d0*/  FMUL R11, R150, R154 ;  /* 0x0000009a960b7220 */ /* 0x002fc60000400000 */
[----:B------:R-:W-:Y:S04]  /*84e0*/  @P5 STG.E desc[UR36][R4.64+0x3e0], R9 ;  /* 0x0003e00904005986 */ /* 0x000fe8000c101924 */
[----:B------:R0:W-:Y:S02]  /*84f0*/  @P4 STG.E desc[UR36][R4.64+0x3e4], R149 ;  /* 0x0003e49504004986 */ /* 0x0001e4000c101924 */
[----:B0-----:R-:W-:Y:S02]  /*8500*/  @P3 IMAD.MOV.U32 R4, RZ, RZ, R6 ;  /* 0x000000ffff043224 */ /* 0x001fe400078e0006 */
[----:B------:R-:W-:-:S05]  /*8510*/  @P3 IMAD.MOV.U32 R5, RZ, RZ, R7 ;  /* 0x000000ffff053224 */ /* 0x000fca00078e0007 */
[----:B------:R0:W-:Y:S04]  /*8520*/  @P3 STG.E desc[UR36][R4.64+0x3e0], R11 ;  /* 0x0003e00b04003986 */ /* 0x0001e8000c101924 */
[----:B------:R0:W-:Y:S02]  /*8530*/  @P1 STG.E desc[UR36][R6.64+0x3e4], R151 ;  /* 0x0003e49706001986 */ /* 0x0001e4000c101924 */
.L_x_282:
[----:B------:R-:W-:Y:S05]  /*8540*/  BSYNC B0 ;  /* 0x0000000000007941 */ /* 0x000fea0003800000 */
.L_x_28:
[----:B------:R-:W-:Y:S01]  /*8550*/  ULDC UR4, c[0x0][0xc] ;  /* 0x0000030000047ab9 */ /* 0x000fe20000000800 */
[----:B------:R-:W-:Y:S01]  /*8560*/  ULDC UR5, c[0x0][0x10] ;  /* 0x0000040000057ab9 */ /* 0x000fe20000000800 */
[----:B0-----:R-:W0:Y:S01]  /*8570*/  LDC R3, c[0x0][0x14] ;  /* 0x00000500ff037b82 */ /* 0x001e220000000800 */
[----:B------:R-:W-:Y:S01]  /*8580*/  UIMAD.WIDE.U32 UR4, UR4, UR5, URZ ;  /* 0x00000005040472a5 */ /* 0x000fe2000f8e003f */
[----:B------:R-:W-:Y:S01]  /*8590*/  PRMT R0, RZ, 0x7610, R0 ;  /* 0x00007610ff007816 */ /* 0x000fe20000000000 */
[----:B------:R-:W-:Y:S02]  /*85a0*/  IMAD.MOV.U32 R152, RZ, RZ, -0x1 ;  /* 0xffffffffff987424 */ /* 0x000fe400078e00ff */
[----:B------:R-:W-:Y:S02]  /*85b0*/  IMAD.MOV.U32 R23, RZ, RZ, -0x1 ;  /* 0xffffffffff177424 */ /* 0x000fe400078e00ff */
[----:B0-----:R-:W-:-:S04]  /*85c0*/  IMAD.WIDE.U32 R16, R3, UR4, R16 ;  /* 0x0000000403107c25 */ /* 0x001fc8000f8e0010 */
[----:B------:R-:W-:Y:S01]  /*85d0*/  IMAD R3, R3, UR5, RZ ;  /* 0x0000000503037c24 */ /* 0x000fe2000f8e02ff */
[----:B------:R-:W-:Y:S02]  /*85e0*/  ULDC.64 UR4, c[0x0][0x650] ;  /* 0x0001940000047ab9 */ /* 0x000fe40000000a00 */
[----:B------:R-:W-:Y:S01]  /*85f0*/  ISETP.GE.U32.AND P0, PT, R16, UR4, PT ;  /* 0x0000000410007c0c */ /* 0x000fe2000bf06070 */
[----:B------:R-:W-:-:S05]  /*8600*/  IMAD.IADD R17, R17, 0x1, R3 ;  /* 0x0000000111117824 */ /* 0x000fca00078e0203 */
[----:B------:R-:W-:-:S13]  /*8610*/  ISETP.GE.U32.AND.EX P0, PT, R17, UR5, PT, P0 ;  /* 0x0000000511007c0c */ /* 0x000fda000bf06100 */
[----:B------:R-:W-:Y:S05]  /*8620*/  @P0 BRA `(.L_x_283) ;  /* 0x0000000400640947 */ /* 0x000fea0003800000 */
[----:B------:R-:W0:Y:S01]  /*8630*/  S2R R12, SR_CTAID.X ;  /* 0x00000000000c7919 */ /* 0x000e220000002500 */
[----:B---3--:R-:W3:Y:S01]  /*8640*/  LDC.64 R10, c[0x0][0x628] ;  /* 0x00018a00ff0a7b82 */ /* 0x008ee20000000a00 */
[----:B------:R-:W-:Y:S01]  /*8650*/  ULDC UR4, c[0x0][0x150] ;  /* 0x0000540000047ab9 */ /* 0x000fe20000000800 */
[----:B-12-4-:R-:W-:Y:S01]  /*8660*/  IMAD.MOV.U32 R8, RZ, RZ, R16 ;  /* 0x000000ffff087224 */ /* 0x016fe200078e0010 */
[----:B------:R-:W1:Y:S01]  /*8670*/  S2R R24, SR_CTAID.Y ;  /* 0x0000000000187919 */ /* 0x000e620000002600 */
[----:B------:R-:W-:-:S04]  /*8680*/  IMAD.MOV.U32 R9, RZ, RZ, R17 ;  /* 0x000000ffff097224 */ /* 0x000fc800078e0011 */
[----:B------:R-:W2:Y:S08]  /*8690*/  LDC R21, c[0x0][0x144] ;  /* 0x00005100ff157b82 */ /* 0x000eb00000000800 */
[----:B------:R-:W4:Y:S08]  /*86a0*/  LDC R0, c[0x0][0x630] ;  /* 0x00018c00ff007b82 */ /* 0x000f300000000800 */
[----:B------:R-:W1:Y:S01]  /*86b0*/  LDC.64 R14, c[0x0][0x620] ;  /* 0x00018800ff0e7b82 */ /* 0x000e620000000a00 */
[----:B---3--:R-:W-:-:S04]  /*86c0*/  ISETP.NE.U32.AND P0, PT, R10, RZ, PT ;  /* 0x000000ff0a00720c */ /* 0x008fc80003f05070 */
[----:B------:R-:W-:Y:S02]  /*86d0*/  ISETP.NE.AND.EX P0, PT, R11, RZ, PT, P0 ;  /* 0x000000ff0b00720c */ /* 0x000fe40003f05300 */
[----:B0-----:R-:W-:-:S05]  /*86e0*/  I2FP.F32.U32 R3, R12 ;  /* 0x0000000c00037245 */ /* 0x001fca0000201000 */
[----:B------:R-:W-:-:S04]  /*86f0*/  FMUL R3, R3, UR4 ;  /* 0x0000000403037c20 */ /* 0x000fc80008400000 */
[----:B------:R0:W3:Y:S02]  /*8700*/  F2I.U32.TRUNC.NTZ R20, R3 ;  /* 0x0000000300147305 */ /* 0x0000e4000020f000 */
[----:B--2-4-:R-:W-:Y:S05]  /*8710*/  @!P0 BRA `(.L_x_284) ;  /* 0x0000000000288947 */ /* 0x014fea0003800000 */
[----:B0-----:R-:W0:Y:S02]  /*8720*/  LDC R3, c[0x0][0x634] ;  /* 0x00018d00ff037b82 */ /* 0x001e240000000800 */
        /* <DEDUP_REMOVED lines=9> */
.L_x_284:
[----:B------:R-:W2:Y:S01]  /*87c0*/  LDC.64 R30, c[0x0][0x640] ;  /* 0x00019000ff1e7b82 */ /* 0x000ea20000000a00 */
[-CC-:B------:R-:W-:Y:S01]  /*87d0*/  SHF.R.U64 R23, R8, R0.reuse, R9.reuse ;  /* 0x0000000008177219 */ /* 0x180fe20000001209 */
[----:B---3--:R-:W-:Y:S01]  /*87e0*/  IMAD.MOV R20, RZ, RZ, -R20 ;  /* 0x000000ffff147224 */ /* 0x008fe200078e0a14 */
[----:B------:R-:W-:Y:S01]  /*87f0*/  SHF.R.U32.HI R0, RZ, R0, R9 ;  /* 0x00000000ff007219 */ /* 0x000fe20000011609 */
[----:B------:R-:W-:Y:S01]  /*8800*/  ULDC UR4, c[0x0][0x154] ;  /* 0x0000550000047ab9 */ /* 0x000fe20000000800 */
[----:B0-----:R-:W-:Y:S01]  /*8810*/  IADD3 R3, P0, RZ, -R23, RZ ;  /* 0x80000017ff037210 */ /* 0x001fe20007f1e0ff */
[----:B------:R-:W-:Y:S02]  /*8820*/  IMAD R26, R21, R20, R12 ;  /* 0x00000014151a7224 */ /* 0x000fe400078e020c */
[----:B------:R-:W0:Y:S01]  /*8830*/  LDC R6, c[0x0][0x618] ;  /* 0x00018600ff067b82 */ /* 0x000e220000000800 */
[----:B------:R-:W-:Y:S02]  /*8840*/  IMAD.MOV.U32 R7, RZ, RZ, 0x1 ;  /* 0x00000001ff077424 */ /* 0x000fe400078e00ff */
[----:B------:R-:W-:-:S04]  /*8850*/  IMAD.X R5, RZ, RZ, ~R0, P0 ;  /* 0x000000ffff057224 */ /* 0x000fc800000e0e00 */
[-C--:B-1----:R-:W-:Y:S01]  /*8860*/  IMAD R0, R5, R14.reuse, RZ ;  /* 0x0000000e05007224 */ /* 0x082fe200078e02ff */
[----:B------:R-:W1:Y:S01]  /*8870*/  LDC R8, c[0x0][0x608] ;  /* 0x00018200ff087b82 */ /* 0x000e620000000800 */
[----:B------:R-:W-:-:S04]  /*8880*/  IMAD.WIDE.U32 R4, R3, R14, R16 ;  /* 0x0000000e03047225 */ /* 0x000fc800078e0010 */
[----:B------:R-:W-:Y:S01]  /*8890*/  IMAD R3, R3, R15, R0 ;  /* 0x0000000f03037224 */ /* 0x000fe200078e0200 */
[----:B------:R-:W-:Y:S02]  /*88a0*/  I2FP.F32.U32 R0, R24 ;  /* 0x0000001800007245 */ /* 0x000fe40000201000 */
[----:B------:R-:W3:Y:S01]  /*88b0*/  LDC R28, c[0x0][0x658] ;  /* 0x00019600ff1c7b82 */ /* 0x000ee20000000800 */
[----:B------:R-:W-:Y:S01]  /*88c0*/  IMAD.IADD R3, R5, 0x1, R3 ;  /* 0x0000000105037824 */ /* 0x000fe200078e0203 */
[----:B--2---:R-:W-:Y:S01]  /*88d0*/  ISETP.NE.U32.AND P0, PT, R30, RZ, PT ;  /* 0x000000ff1e00720c */ /* 0x004fe20003f05070 */
[----:B------:R-:W-:Y:S01]  /*88e0*/  FMUL R0, R0, UR4 ;  /* 0x0000000400007c20 */ /* 0x000fe20008400000 */
[----:B------:R-:W-:Y:S02]  /*88f0*/  IMAD.MOV.U32 R5, RZ, RZ, -0x1 ;  /* 0xffffffffff057424 */ /* 0x000fe400078e00ff */
[----:B------:R-:W-:Y:S01]  /*8900*/  ISETP.NE.AND.EX P0, PT, R31, RZ, PT, P0 ;  /* 0x000000ff1f00720c */ /* 0x000fe20003f05300 */
[----:B------:R2:W4:Y:S01]  /*8910*/  F2I.U32.TRUNC.NTZ R13, R0 ;  /* 0x00000000000d7305 */ /* 0x000522000020f000 */
[----:B------:R-:W2:Y:S01]  /*8920*/  LDC R15, c[0x0][0x148] ;  /* 0x00005200ff0f7b82 */ /* 0x000ea20000000800 */
[----:B0-----:R-:W-:-:S02]  /*8930*/  SHF.R.U64 R12, R4, R6, R3 ;  /* 0x00000006040c7219 */ /* 0x001fc40000001203 */
[----:B------:R-:W-:-:S05]  /*8940*/  SHF.R.U32.HI R3, RZ, R6, R3 ;  /* 0x00000006ff037219 */ /* 0x000fca0000011603 */
[----:B------:R-:W0:Y:S01]  /*8950*/  LDC R20, c[0x0][0x600] ;  /* 0x00018000ff147b82 */ /* 0x000e220000000800 */
[-CC-:B-1----:R-:W-:Y:S02]  /*8960*/  SHF.R.U64 R10, R12, R8.reuse, R3.reuse ;  /* 0x000000080c0a7219 */ /* 0x182fe40000001203 */
[----:B------:R-:W-:-:S05]  /*8970*/  SHF.R.U32.HI R3, RZ, R8, R3 ;  /* 0x00000008ff037219 */ /* 0x000fca0000011603 */
[----:B------:R-:W1:Y:S01]  /*8980*/  LDC R21, c[0x0][0x648] ;  /* 0x00019200ff157b82 */ /* 0x000e620000000800 */
[-C--:B---3--:R-:W-:Y:S02]  /*8990*/  SHF.L.U32 R4, R5, R28.reuse, RZ ;  /* 0x0000001c05047219 */ /* 0x088fe400000006ff */
[-CC-:B------:R-:W-:Y:S02]  /*89a0*/  SHF.R.U64 R14, R10, R28.reuse, R3.reuse ;  /* 0x0000001c0a0e7219 */ /* 0x180fe40000001203 */
[----:B------:R-:W-:Y:S02]  /*89b0*/  SHF.R.U32.HI R5, RZ, R28, R3 ;  /* 0x0000001cff057219 */ /* 0x000fe40000011603 */
[----:B------:R-:W-:Y:S01]  /*89c0*/  LOP3.LUT R153, RZ, R4, RZ, 0x33, !PT ;  /* 0x00000004ff997212 */ /* 0x000fe200078e33ff */
[----:B------:R-:W3:Y:S01]  /*89d0*/  LDC R25, c[0x0][0x638] ;  /* 0x00018e00ff197b82 */ /* 0x000ee20000000800 */
[----:B------:R-:W-:Y:S01]  /*89e0*/  SHF.L.U32 R28, R7, R28, RZ ;  /* 0x0000001c071c7219 */ /* 0x000fe200000006ff */
[----:B------:R-:W-:-:S06]  /*89f0*/  IMAD.MOV.U32 R4, RZ, RZ, R14 ;  /* 0x000000ffff047224 */ /* 0x000fcc00078e000e */
[----:B------:R-:W0:Y:S01]  /*8a00*/  LDC R27, c[0x0][0x610] ;  /* 0x00018400ff1b7b82 */ /* 0x000e220000000800 */
[----:B----4-:R-:W-:Y:S05]  /*8a10*/  @!P0 BRA `(.L_x_285) ;  /* 0x0000000000288947 */ /* 0x010fea0003800000 */
[----:B------:R-:W4:Y:S02]  /*8a20*/  LDC R3, c[0x0][0x64c] ;  /* 0x00019300ff037b82 */ /* 0x000f240000000800 */
[----:B----4-:R-:W-:-:S05]  /*8a30*/  IADD3 R3, P0, R14, R3, RZ ;  /* 0x000000030e037210 */ /* 0x010fca0007f1e0ff */
        /* <DEDUP_REMOVED lines=8> */
.L_x_285:
[----:B------:R-:W-:Y:S01]  /*8ac0*/  ISETP.NE.AND P0, PT, R2, 0x1, PT ;  /* 0x000000010200780c */ /* 0x000fe20003f05270 */
[----:B------:R-:W-:Y:S01]  /*8ad0*/  IMAD.MOV R13, RZ, RZ, -R13 ;  /* 0x000000ffff0d7224 */ /* 0x000fe200078e0a0d */
[----:B-12---:R-:W-:Y:S01]  /*8ae0*/  SHF.R.U64 R0, R4, R21, R5 ;  /* 0x0000001504007219 */ /* 0x006fe20000001205 */
[----:B0-----:R-:W-:Y:S01]  /*8af0*/  VIADD R5, R20, 0xffffffff ;  /* 0xffffffff14057836 */ /* 0x001fe20000000000 */
[----:B------:R-:W-:-:S03]  /*8b00*/  LOP3.LUT R153, R10, R153, RZ, 0xc0, !PT ;  /* 0x000000990a997212 */ /* 0x000fc600078ec0ff */
[----:B------:R-:W-:Y:S01]  /*8b10*/  IMAD.MOV R3, RZ, RZ, -R0 ;  /* 0x000000ffff037224 */ /* 0x000fe200078e0a00 */
[----:B------:R-:W-:Y:S01]  /*8b20*/  LOP3.LUT R5, R12, R5, RZ, 0xc0, !PT ;  /* 0x000000050c057212 */ /* 0x000fe200078ec0ff */
[----:B------:R-:W-:Y:S02]  /*8b30*/  IMAD R153, R28, R0, R153 ;  /* 0x000000001c997224 */ /* 0x000fe400078e0299 */
[----:B---3--:R-:W-:Y:S02]  /*8b40*/  IMAD R0, R3, R25, R14 ;  /* 0x0000001903007224 */ /* 0x008fe400078e020e */
[----:B------:R-:W-:Y:S02]  /*8b50*/  @P0 IMAD R26, R15, R13, R24 ;  /* 0x0000000d0f1a0224 */ /* 0x000fe400078e0218 */
[----:B------:R-:W-:Y:S02]  /*8b60*/  IMAD R4, R0, R20, R5 ;  /* 0x0000001400047224 */ /* 0x000fe400078e0205 */
[----:B------:R-:W-:-:S02]  /*8b70*/  IMAD R153, R153, R27, R26 ;  /* 0x0000001b99997224 */ /* 0x000fc400078e021a */
[----:B------:R-:W-:-:S03]  /*8b80*/  IMAD.MOV.U32 R3, RZ, RZ, 0x1 ;  /* 0x00000001ff037424 */ /* 0x000fc600078e00ff */
[----:B------:R-:W-:Y:S02]  /*8b90*/  SEL R152, R4, R153, !P0 ;  /* 0x0000009904987207 */ /* 0x000fe40004000000 */
[----:B------:R-:W-:Y:S02]  /*8ba0*/  PRMT R0, R3, 0x7610, R0 ;  /* 0x0000761003007816 */ /* 0x000fe40000000000 */
[----:B------:R-:W-:-:S07]  /*8bb0*/  SEL R153, R153, R4, !P0 ;  /* 0x0000000499997207 */ /* 0x000fce0004000000 */
.L_x_283:
[----:B------:R-:W-:-:S13]  /*8bc0*/  LOP3.LUT P0, RZ, R0, 0xff, RZ, 0xc0, !PT ;  /* 0x000000ff00ff7812 */ /* 0x000fda000780c0ff */
[----:B------:R-:W-:Y:S05]  /*8bd0*/  @P0 BRA `(.L_x_286) ;  /* 0xffffff8000ec0947 */ /* 0x000fea000383ffff */
[----:B------:R-:W-:Y:S05]  /*8be0*/  EXIT ;  /* 0x000000000000794d */ /* 0x000fea0003800000 */
.L_x_3:
[----:B0-----:R-:W-:Y:S01]  /*8bf0*/  ULDC.64 UR4, c[0x0][0x650] ;  /* 0x0001940000047ab9 */ /* 0x001fe20000000a00 */
        /* <DEDUP_REMOVED lines=25> */
.L_x_288:
[--C-:B------:R-:W-:Y:S01]  /*8d90*/  SHF.R.U64 R12, R10, R14, R11.reuse ;  /* 0x0000000e0a0c7219 */ /* 0x100fe2000000120b */
[----:B------:R-:W0:Y:S01]  /*8da0*/  LDC R22, c[0x0][0x618] ;  /* 0x00018600ff167b82 */ /* 0x000e220000000800 */
[----:B------:R-:W-:Y:S01]  /*8db0*/  I2FP.F32.U32 R6, R4 ;  /* 0x0000000400067245 */ /* 0x000fe20000201000 */
[----:B------:R-:W-:Y:S01]  /*8dc0*/  ULDC UR4, c[0x0][0x150] ;  /* 0x0000540000047ab9 */ /* 0x000fe20000000800 */
[----:B------:R-:W-:Y:S02]  /*8dd0*/  SHF.R.U32.HI R5, RZ, R14, R11 ;  /* 0x0000000eff057219 */ /* 0x000fe4000001160b */
[----:B------:R-:W-:Y:S01]  /*8de0*/  IADD3 R9, P0, RZ, -R12, RZ ;  /* 0x8000000cff097210 */ /* 0x000fe20007f1e0ff */
[----:B------:R-:W-:Y:S01]  /*8df0*/  FMUL R11, R6, UR4 ;  /* 0x00000004060b7c20 */ /* 0x000fe20008400000 */
[----:B------:R-:W-:Y:S01]  /*8e00*/  ULDC UR4, c[0x0][0x154] ;  /* 0x0000550000047ab9 */ /* 0x000fe20000000800 */
[----:B------:R-:W1:Y:S02]  /*8e10*/  LDC.64 R24, c[0x0][0x640] ;  /* 0x00019000ff187b82 */ /* 0x000e640000000a00 */
[----:B------:R-:W-:-:S02]  /*8e20*/  IMAD.X R5, RZ, RZ, ~R5, P0 ;  /* 0x000000ffff057224 */ /* 0x000fc400000e0e05 */
[----:B------:R-:W2:Y:S01]  /*8e30*/  F2I.U32.TRUNC.NTZ R11, R11 ;  /* 0x0000000b000b7305 */ /* 0x000ea2000020f000 */
[----:B------:R-:W-:-:S03]  /*8e40*/  IMAD.WIDE.U32 R6, R9, R20, R16 ;  /* 0x0000001409067225 */ /* 0x000fc600078e0010 */
[----:B------:R-:W3:Y:S01]  /*8e50*/  LDC R13, c[0x0][0x144] ;  /* 0x00005100ff0d7b82 */ /* 0x000ee20000000800 */
[----:B------:R-:W-:-:S04]  /*8e60*/  IMAD R8, R5, R20, RZ ;  /* 0x0000001405087224 */ /* 0x000fc800078e02ff */
[----:B------:R-:W-:Y:S02]  /*8e70*/  IMAD R5, R9, R21, R8 ;  /* 0x0000001509057224 */ /* 0x000fe400078e0208 */
[----:B------:R-:W-:Y:S01]  /*8e80*/  IMAD.MOV.U32 R8, RZ, RZ, -0x1 ;  /* 0xffffffffff087424 */ /* 0x000fe200078e00ff */
[----:B------:R-:W4:Y:S01]  /*8e90*/  LDC R14, c[0x0][0x608] ;  /* 0x00018200ff0e7b82 */ /* 0x000f220000000800 */
[----:B------:R-:W-:Y:S01]  /*8ea0*/  IMAD.IADD R5, R7, 0x1, R5 ;  /* 0x0000000107057824 */ /* 0x000fe200078e0205 */
[----:B------:R-:W-:-:S04]  /*8eb0*/  I2FP.F32.U32 R7, R3 ;  /* 0x0000000300077245 */ /* 0x000fc80000201000 */
[-C--:B0-----:R-:W-:Y:S01]  /*8ec0*/  SHF.R.U64 R10, R6, R22.reuse, R5 ;  /* 0x00000016060a7219 */ /* 0x081fe20000001205 */
[----:B--2---:R-:W-:Y:S01]  /*8ed0*/  IMAD.MOV R6, RZ, RZ, -R11 ;  /* 0x000000ffff067224 */ /* 0x004fe200078e0a0b */
[----:B------:R-:W0:Y:S01]  /*8ee0*/  LDC R9, c[0x0][0x658] ;  /* 0x00019600ff097b82 */ /* 0x000e220000000800 */
[----:B-1----:R-:W-:Y:S01]  /*8ef0*/  ISETP.NE.U32.AND P0, PT, R24, RZ, PT ;  /* 0x000000ff1800720c */ /* 0x002fe20003f05070 */
[----:B------:R-:W-:Y:S01]  /*8f00*/  FMUL R7, R7, UR4 ;  /* 0x0000000407077c20 */ /* 0x000fe20008400000 */
[----:B------:R-:W-:Y:S02]  /*8f10*/  SHF.R.U32.HI R5, RZ, R22, R5 ;  /* 0x00000016ff057219 */ /* 0x000fe40000011605 */
[----:B------:R-:W-:-:S03]  /*8f20*/  ISETP.NE.AND.EX P0, PT, R25, RZ, PT, P0 ;  /* 0x000000ff1900720c */ /* 0x000fc60003f05300 */
[----:B------:R-:W1:Y:S01]  /*8f30*/  LDC R20, c[0x0][0x148] ;  /* 0x00005200ff147b82 */ /* 0x000e620000000800 */
[----:B---3--:R-:W-:Y:S02]  /*8f40*/  IMAD R23, R13, R6, R4 ;  /* 0x000000060d177224 */ /* 0x008fe400078e0204 */
[----:B------:R-:W-:-:S05]  /*8f50*/  IMAD.MOV.U32 R6, RZ, RZ, 0x1 ;  /* 0x00000001ff067424 */ /* 0x000fca00078e00ff */
[----:B------:R-:W2:Y:S01]  /*8f60*/  LDC R21, c[0x0][0x600] ;  /* 0x00018000ff157b82 */ /* 0x000ea20000000800 */
[-CC-:B----4-:R-:W-:Y:S02]  /*8f70*/  SHF.R.U64 R13, R10, R14.reuse, R5.reuse ;  /* 0x0000000e0a0d7219 */ /* 0x190fe40000001205 */
[----:B------:R-:W-:Y:S02]  /*8f80*/  SHF.R.U32.HI R4, RZ, R14, R5 ;  /* 0x0000000eff047219 */ /* 0x000fe40000011605 */
[----:B------:R3:W4:Y:S03]  /*8f90*/  F2I.U32.TRUNC.NTZ R14, R7 ;  /* 0x00000007000e7305 */ /* 0x000726000020f000 */
[----:B------:R-:W1:Y:S01]  /*8fa0*/  LDC R26, c[0x0][0x648] ;  /* 0x00019200ff1a7b82 */ /* 0x000e620000000800 */
[-C--:B0-----:R-:W-:Y:S02]  /*8fb0*/  SHF.R.U64 R15, R13, R9.reuse, R4 ;  /* 0x000000090d0f7219 */ /* 0x081fe40000001204 */
[----:B------:R-:W-:-:S02]  /*8fc0*/  SHF.L.U32 R8, R8, R9, RZ ;  /* 0x0000000908087219 */ /* 0x000fc400000006ff */
[-C--:B------:R-:W-:Y:S01]  /*8fd0*/  SHF.R.U32.HI R5, RZ, R9.reuse, R4 ;  /* 0x00000009ff057219 */ /* 0x080fe20000011604 */
[----:B------:R-:W-:Y:S01]  /*8fe0*/  IMAD.MOV.U32 R4, RZ, RZ, R15 ;  /* 0x000000ffff047224 */ /* 0x000fe200078e000f */
[----:B------:R-:W-:Y:S01]  /*8ff0*/  SHF.L.U32 R22, R6, R9, RZ ;  /* 0x0000000906167219 */ /* 0x000fe200000006ff */
[----:B------:R-:W0:Y:S01]  /*9000*/  LDC R27, c[0x0][0x638] ;  /* 0x00018e00ff1b7b82 */ /* 0x000e220000000800 */
[----:B------:R-:W-:-:S07]  /*9010*/  LOP3.LUT R28, RZ, R8, RZ, 0x33, !PT ;  /* 0x00000008ff1c7212 */ /* 0x000fce00078e33ff */
        /* <DEDUP_REMOVED lines=12> */
.L_x_289:
[----:B------:R-:W-:Y:S01]  /*90e0*/  ISETP.NE.AND P0, PT, R2, 0x1, PT ;  /* 0x000000010200780c */ /* 0x000fe20003f05270 */
[----:B--2---:R-:W-:Y:S01]  /*90f0*/  VIADD R7, R21, 0xffffffff ;  /* 0xffffffff15077836 */ /* 0x004fe20000000000 */
[----:B-1----:R-:W-:Y:S01]  /*9100*/  SHF.R.U64 R5, R4, R26, R5 ;  /* 0x0000001a04057219 */ /* 0x002fe20000001205 */
[----:B------:R-:W-:Y:S01]  /*9110*/  IMAD.MOV R14, RZ, RZ, -R14 ;  /* 0x000000ffff0e7224 */ /* 0x000fe200078e0a0e */
[----:B------:R-:W-:Y:S01]  /*9120*/  LOP3.LUT R4, R13, R28, RZ, 0xc0, !PT ;  /* 0x0000001c0d047212 */ /* 0x000fe200078ec0ff */
[----:B------:R-:W-:Y:S01]  /*9130*/  IMAD.MOV.U32 R8, RZ, RZ, R12 ;  /* 0x000000ffff087224 */ /* 0x000fe200078e000c */
[----:B------:R-:W-:Y:S01]  /*9140*/  LOP3.LUT R10, R10, R7, RZ, 0xc0, !PT ;  /* 0x000000070a0a7212 */ /* 0x000fe200078ec0ff */
[----:B------:R-:W-:Y:S02]  /*9150*/  IMAD.MOV R6, RZ, RZ, -R5 ;  /* 0x000000ffff067224 */ /* 0x000fe400078e0a05 */
[----:B------:R-:W-:-:S04]  /*9160*/  IMAD R4, R22, R5, R4 ;  /* 0x0000000516047224 */ /* 0x000fc800078e0204 */
[----:B------:R-:W-:Y:S02]  /*9170*/  @P0 IMAD R23, R20, R14, R3 ;  /* 0x0000000e14170224 */ /* 0x000fe400078e0203 */
[----:B0-----:R-:W-:Y:S02]  /*9180*/  IMAD R3, R6, R27, R15 ;  /* 0x0000001b06037224 */ /* 0x001fe400078e020f */
[----:B------:R-:W-:Y:S02]  /*9190*/  IMAD R7, R4, R29, R23 ;  /* 0x0000001d04077224 */ /* 0x000fe400078e0217 */
[----:B------:R-:W-:Y:S02]  /*91a0*/  IMAD R4, R3, R21, R10 ;  /* 0x0000001503047224 */ /* 0x000fe400078e020a */
[----:B------:R-:W-:-:S03]  /*91b0*/  IMAD.MOV.U32 R6, RZ, RZ, 0x1 ;  /* 0x00000001ff067424 */ /* 0x000fc600078e00ff */
[----:B------:R-:W-:Y:S02]  /*91c0*/  SEL R9, R4, R7, !P0 ;  /* 0x0000000704097207 */ /* 0x000fe40004000000 */
[----:B------:R-:W-:-:S07]  /*91d0*/  SEL R7, R7, R4, !P0 ;  /* 0x0000000407077207 */ /* 0x000fce0004000000 */
.L_x_287:
[----:B------:R-:W-:-:S08]  /*91e0*/  NOP ;  /* 0x0000000000007918 */ /* 0x000fd00000000000 */
[----:B------:R-:W0:-:S00]  /*91f0*/  USETMAXREG.DEALLOC.CTAPOOL 0x28 ;  /* 0x00000028000079c8 */ /* 0x000e0000080e0500 */
[----:B0-----:R-:W-:-:S13]  /*9200*/  ISETP.NE.AND P0, PT, R0, RZ, PT ;  /* 0x000000ff0000720c */ /* 0x001fda0003f05270 */
[----:B------:R-:W-:Y:S05]  /*9210*/  @P0 EXIT ;  /* 0x000000000000094d */ /* 0x000fea0003800000 */
[----:B------:R-:W-:Y:S01]  /*9220*/  LOP3.LUT P0, RZ, R6, 0xff, RZ, 0xc0, !PT ;  /* 0x000000ff06ff7812 */ /* 0x000fe2000780c0ff */
[----:B------:R-:W-:Y:S02]  /*9230*/  IMAD.MOV.U32 R0, RZ, RZ, 0x1 ;  /* 0x00000001ff007424 */ /* 0x000fe400078e00ff */
[----:B------:R-:W-:-:S10]  /*9240*/  IMAD.MOV.U32 R12, RZ, RZ, RZ ;  /* 0x000000ffff0c7224 */ /* 0x000fd400078e00ff */
[----:B------:R-:W-:Y:S05]  /*9250*/  @!P0 BRA `(.L_x_290) ;  /* 0x0000000c00688947 */ /* 0x000fea0003800000 */
[----:B------:R-:W0:Y:S01]  /*9260*/  LDC R0, c[0x0][0x28c] ;  /* 0x0000a300ff007b82 */ /* 0x000e220000000800 */
[----:B------:R-:W-:Y:S01]  /*9270*/  ULDC UR5, c[0x0][0x658] ;  /* 0x0001960000057ab9 */ /* 0x000fe20000000800 */
[----:B------:R-:W-:Y:S01]  /*9280*/  UMOV UR7, 0xffffffff ;  /* 0xffffffff00077882 */ /* 0x000fe20000000000 */
[----:B------:R-:W-:Y:S01]  /*9290*/  ULDC UR6, c[0x0][0xc] ;  /* 0x0000030000067ab9 */ /* 0x000fe20000000800 */
[----:B------:R-:W-:Y:S01]  /*92a0*/  USHF.L.U32 UR9, UR7, UR5, URZ ;  /* 0x0000000507097299 */ /* 0x000fe2000800063f */
[C---:B------:R-:W-:Y:S01]  /*92b0*/  LOP3.LUT P2, RZ, R18.reuse, 0x7f, RZ, 0xc0, !PT ;  /* 0x0000007f12ff7812 */ /* 0x040fe2000784c0ff */
[----:B------:R-:W-:Y:S01]  /*92c0*/  UMOV UR8, 0x1 ;  /* 0x0000000100087882 */ /* 0x000fe20000000000 */
[----:B------:R-:W-:Y:S01]  /*92d0*/  ULDC UR7, c[0x0][0x10] ;  /* 0x0000040000077ab9 */ /* 0x000fe20000000800 */
[----:B------:R-:W-:Y:S01]  /*92e0*/  LOP3.LUT P0, RZ, R18, 0x1f, RZ, 0xc0, !PT ;  /* 0x0000001f12ff7812 */ /* 0x000fe2000780c0ff */
[----:B------:R-:W-:Y:S01]  /*92f0*/  UIMAD.WIDE.U32 UR6, UR6, UR7, URZ ;  /* 0x00000007060672a5 */ /* 0x000fe2000f8e003f */
[----:B------:R-:W-:Y:S01]  /*9300*/  BSSY B0, `(.L_x_290) ;  /* 0x00000cf000007945 */ /* 0x000fe20003800000 */
[----:B------:R-:W-:Y:S01]  /*9310*/  USHF.L.U32 UR5, UR8, UR5, URZ ;  /* 0x0000000508057299 */ /* 0x000fe2000800063f */
[----:B------:R-:W-:Y:S01]  /*9320*/  IMAD.MOV.U32 R13, RZ, RZ, 0x1 ;  /* 0x00000001ff0d7424 */ /* 0x000fe200078e00ff */
[----:B------:R-:W-:Y:S01]  /*9330*/  LOP3.LUT R11, R19, 0x2, RZ, 0xfc, !PT ;  /* 0x00000002130b7812 */ /* 0x000fe200078efcff */
[----:B------:R-:W-:Y:S01]  /*9340*/  ULDC UR8, c[0x0][0x14] ;  /* 0x0000050000087ab9 */ /* 0x000fe20000000800 */
[----:B------:R-:W-:Y:S01]  /*9350*/  PLOP3.LUT P0, PT, P0, P2, PT, 0x8a, 0x0 ;  /* 0x000000000000781c */ /* 0x000fe20000705172 */
[----:B------:R-:W-:Y:S01]  /*9360*/  UIMAD.WIDE.U32 UR30, UR6, UR8, URZ ;  /* 0x00000008061e72a5 */ /* 0x000fe2000f8e003f */
[----:B------:R-:W-:Y:S01]  /*9370*/  IMAD.MOV.U32 R12, RZ, RZ, RZ ;  /* 0x000000ffff0c7224 */ /* 0x000fe200078e00ff */
[----:B------:R-:W-:Y:S01]  /*9380*/  UIMAD UR7, UR7, UR8, URZ ;  /* 0x00000008070772a4 */ /* 0x000fe2000f8e023f */
[----:B------:R-:W-:Y:S01]  /*9390*/  ULDC UR4, c[0x0][0x600] ;  /* 0x0001800000047ab9 */ /* 0x000fe20000000800 */
[----:B------:R-:W-:-:S02]  /*93a0*/  ULOP3.LUT UR6, URZ, UR9, URZ, 0x33, !UPT ;  /* 0x000000093f067292 */ /* 0x000fc4000f8e333f */
[----:B------:R-:W-:Y:S01]  /*93b0*/  UIADD3 UR4, UR4, -0x1, URZ ;  /* 0xffffffff04047890 */ /* 0x000fe2000fffe03f */
[----:B0-----:R-:W-:Y:S01]  /*93c0*/  VIADD R0, R0, 0x3f ;  /* 0x0000003f00007836 */ /* 0x001fe20000000000 */
[----:B------:R-:W-:Y:S01]  /*93d0*/  UIADD3 UR7, UR31, UR7, URZ ;  /* 0x000000071f077290 */ /* 0x000fe2000fffe03f */
[----:B------:R-:W-:-:S03]  /*93e0*/  ULDC.64 UR38, c[0x0][0x198] ;  /* 0x0000660000267ab9 */ /* 0x000fc60000000a00 */
[----:B------:R-:W-:-:S04]  /*93f0*/  SHF.R.S32.HI R3, RZ, 0x1f, R0 ;  /* 0x0000001fff037819 */ /* 0x000fc80000011400 */
[----:B------:R-:W-:Y:S01]  /*9400*/  LEA.HI R3, R3, R0, RZ, 0x6 ;  /* 0x0000000003037211 */ /* 0x000fe200078f30ff */
[----:B------:R-:W-:-:S03]  /*9410*/  IMAD.MOV.U32 R0, RZ, RZ, 0x1 ;  /* 0x00000001ff007424 */ /* 0x000fc600078e00ff */
[----:B------:R-:W-:-:S05]  /*9420*/  SHF.R.S32.HI R3, RZ, 0x6, R3 ;  /* 0x00000006ff037819 */ /* 0x000fca0000011403 */
[----:B------:R-:W-:-:S07]  /*9430*/  VIADD R10, R3, 0x1 ;  /* 0x00000001030a7836 */ /* 0x000fce0000000000 */
.L_x_302:
[----:B------:R-:W-:-:S03]  /*9440*/  UMOV UR8, 0xffffffff ;  /* 0xffffffff00087882 */ /* 0x000fc60000000000 */
[----:B------:R-:W-:Y:S05]  /*9450*/  BRA.DIV UR8, `(.L_x_291) ;  /* 0x0000001208407947 */ /* 0x000fea000b800000 */
[----:B------:R-:W-:-:S13]  /*9460*/  ELECT P6, URZ, PT ;  /* 0x00000000003f782f */ /* 0x000fda00038c0000 */
.L_x_316:
[----:B------:R-:W0:Y:S01]  /*9470*/  LDC R4, c[0x0][0x28c] ;  /* 0x0000a300ff047b82 */ /* 0x000e220000000800 */
[----:B------:R-:W-:Y:S01]  /*9480*/  BSSY B1, `(.L_x_292) ;  /* 0x0000043000017945 */ /* 0x000fe20003800000 */
[----:B0-----:R-:W-:-:S13]  /*9490*/  ISETP.LT.OR P6, PT, R4, 0x1, !P6 ;  /* 0x000000010400780c */ /* 0x001fda00077c1670 */
[----:B------:R-:W-:Y:S05]  /*94a0*/  @P6 BRA `(.L_x_293) ;  /* 0x0000000400006947 */ /* 0x000fea0003800000 */
[----:B------:R-:W-:Y:S02]  /*94b0*/  IMAD.SHL.U32 R15, R7, 0x80, RZ ;  /* 0x00000080070f7824 */ /* 0x000fe400078e00ff */
[----:B------:R-:W-:Y:S02]  /*94c0*/  IMAD.SHL.U32 R18, R9, 0x100, RZ ;  /* 0x0000010009127824 */ /* 0x000fe400078e00ff */
[----:B------:R-:W-:Y:S02]  /*94d0*/  IMAD.MOV.U32 R20, RZ, RZ, RZ ;  /* 0x000000ffff147224 */ /* 0x000fe400078e00ff */
[----:B------:R-:W-:Y:S02]  /*94e0*/  IMAD.MOV.U32 R4, RZ, RZ, R10 ;  /* 0x000000ffff047224 */ /* 0x000fe400078e000a */
[----:B------:R-:W-:Y:S02]  /*94f0*/  IMAD.MOV.U32 R5, RZ, RZ, R0 ;  /* 0x000000ffff057224 */ /* 0x000fe400078e0000 */
[----:B------:R-:W-:-:S07]  /*9500*/  IMAD.MOV.U32 R6, RZ, RZ, R12 ;  /* 0x000000ffff067224 */ /* 0x000fce00078e000c */
.L_x_297:
[----:B------:R-:W0:Y:S01]  /*9510*/  S2R R14, SR_CgaCtaId ;  /* 0x00000000000e7919 */ /* 0x000e220000008800 */
[----:B------:R-:W-:Y:S01]  /*9520*/  MOV R7, 0x400 ;  /* 0x0000040000077802 */ /* 0x000fe20000000f00 */
[----:B------:R-:W1:Y:S03]  /*9530*/  @!P2 LDC R9, c[0x0][0x500] ;  /* 0x00014000ff09ab82 */ /* 0x000e660000000800 */
[----:B0-----:R-:W-:Y:S02]  /*9540*/  LEA R21, R14, R7, 0x18 ;  /* 0x000000070e157211 */ /* 0x001fe400078ec0ff */
[----:B------:R-:W-:-:S03]  /*9550*/  SHF.L.U32 R7, R5, 0x1f, RZ ;  /* 0x0000001f05077819 */ /* 0x000fc600000006ff */
[----:B------:R-:W-:-:S04]  /*9560*/  IMAD R14, R6, 0x8, R21 ;  /* 0x00000008060e7824 */ /* 0x000fc800078e0215 */
[----:B------:R-:W0:Y:S02]  /*9570*/  SYNCS.PHASECHK.TRANS64.TRYWAIT P1, [R14+URZ+0x38], R7 ;  /* 0x000038070e0075a7 */ /* 0x000e24000802017f */
[----:B01----:R-:W-:Y:S05]  /*9580*/  @!P1 BRA `(.L_x_294) ;  /* 0x0000001000149947 */ /* 0x003fea0003800000 */
.L_x_317:
[----:B0-----:R-:W-:Y:S01]  /*9590*/  PRMT R7, R11, 0x9910, RZ ;  /* 0x000099100b077816 */ /* 0x001fe200000000ff */
[----:B------:R0:W-:Y:S03]  /*95a0*/  @!P2 SYNCS.ARRIVE.TRANS64 RZ, [R14+URZ], R9 ;  /* 0x000000090effa9a7 */ /* 0x0001e6000800003f */
[----:B------:R-:W-:-:S13]  /*95b0*/  ISETP.NE.AND P1, PT, R7, 0x2, PT ;  /* 0x000000020700780c */ /* 0x000fda0003f25270 */
[----:B0-----:R-:W-:Y:S05]  /*95c0*/  @P1 BRA `(.L_x_295) ;  /* 0x0000000000041947 */ /* 0x001fea0003800000 */
[----:B------:R-:W-:Y:S01]  /*95d0*/  BPT.TRAP 0x1 ;  /* 0x000000040000795c */ /* 0x000fe20000300000 */
.L_x_295:
[----:B------:R-:W-:Y:S05]  /*95e0*/  @P0 BRA `(.L_x_296) ;  /* 0x0000000000040947 */ /* 0x000fea0003800000 */
[----:B------:R-:W-:Y:S01]  /*95f0*/  BPT.TRAP 0x1 ;  /* 0x000000040000795c */ /* 0x000fe20000300000 */
.L_x_296:
[--C-:B------:R-:W-:Y:S01]  /*9600*/  IMAD R7, R6, 0x8000, R21.reuse ;  /* 0x0000800006077824 */ /* 0x100fe200078e0215 */
[----:B------:R-:W-:Y:S01]  /*9610*/  R2UR UR34, R20 ;  /* 0x00000000142272ca */ /* 0x000fe200000e0000 */
[----:B------:R-:W-:Y:S01]  /*9620*/  IMAD R21, R6, 0x10000, R21 ;  /* 0x0001000006157824 */ /* 0x000fe200078e0215 */
[----:B------:R-:W-:Y:S01]  /*9630*/  R2UR UR33, R14 ;  /* 0x000000000e2172ca */ /* 0x000fe200000e0000 */
[----:B------:R-:W-:Y:S01]  /*9640*/  VIADD R4, R4, 0xffffffff ;  /* 0xffffffff04047836 */ /* 0x000fe20000000000 */
[----:B------:R-:W-:Y:S01]  /*9650*/  R2UR UR24, R7 ;  /* 0x00000000071872ca */ /* 0x000fe200000e0000 */
[----:B------:R-:W-:Y:S01]  /*9660*/  UIADD3 UR14, UP0, UR38, 0xf0, URZ ;  /* 0x000000f0260e7890 */ /* 0x000fe2000ff1e03f */
[----:B------:R-:W-:Y:S01]  /*9670*/  R2UR UR8, R21 ;  /* 0x00000000150872ca */ /* 0x000fe200000e0000 */
[----:B------:R-:W-:Y:S01]  /*9680*/  UIADD3 UR40, UP1, UR38, 0x1f0, URZ ;  /* 0x000001f026287890 */ /* 0x000fe2000ff3e03f */
[----:B------:R-:W-:Y:S01]  /*9690*/  R2UR UR36, R8 ;  /* 0x00000000082472ca */ /* 0x000fe200000e0000 */
[----:B------:R-:W-:Y:S01]  /*96a0*/  UIADD3.X UR15, URZ, UR39, URZ, UP0, !UPT ;  /* 0x000000273f0f7290 */ /* 0x000fe200087fe43f */
[----:B------:R-:W-:Y:S01]  /*96b0*/  R2UR UR35, R15 ;  /* 0x000000000f2372ca */ /* 0x000fe200000e0000 */
[----:B------:R-:W-:Y:S01]  /*96c0*/  UIADD3.X UR41, URZ, UR39, URZ, UP1, !UPT ;  /* 0x000000273f297290 */ /* 0x000fe20008ffe43f */
[----:B------:R-:W-:Y:S01]  /*96d0*/  R2UR UR19, R18 ;  /* 0x00000000121372ca */ /* 0x000fe200000e0000 */
[----:B------:R-:W-:Y:S01]  /*96e0*/  UIADD3 UR26, UR34, 0x20, URZ ;  /* 0x00000020221a7890 */ /* 0x000fe2000fffe03f */
[----:B------:R-:W-:Y:S01]  /*96f0*/  ISETP.GT.AND P3, PT, R4, 0x1, PT ;  /* 0x000000010400780c */ /* 0x000fe20003f64270 */
[----:B------:R-:W-:Y:S01]  /*9700*/  VIADD R6, R6, 0x1 ;  /* 0x0000000106067836 */ /* 0x000fe20000000000 */
[----:B------:R-:W-:Y:S01]  /*9710*/  UMOV UR22, 0x0 ;  /* 0x0000000000167882 */ /* 0x000fe20000000000 */
[----:B------:R-:W-:Y:S01]  /*9720*/  UIADD3 UR32, UR24, 0x180, URZ ;  /* 0x0000018018207890 */ /* 0x000fe2000fffe03f */
[----:B------:R-:W-:Y:S01]  /*9730*/  VIADD R20, R20, 0x40 ;  /* 0x0000004014147836 */ /* 0x000fe20000000000 */
[----:B------:R-:W-:Y:S01]  /*9740*/  UIADD3 UR24, UR24, 0x4180, URZ ;  /* 0x0000418018187890 */ /* 0x000fe2000fffe03f */
[----:B------:R-:W-:Y:S01]  /*9750*/  ISETP.NE.AND P1, PT, R6, 0x7, PT ;  /* 0x000000070600780c */ /* 0x000fe20003f25270 */
[----:B------:R-:W-:-:S02]  /*9760*/  UIADD3 UR16, UR8, 0x38180, URZ ;  /* 0x0003818008107890 */ /* 0x000fc4000fffe03f */
[----:B------:R-:W-:Y:S01]  /*9770*/  UIADD3 UR8, UR8, 0x40180, URZ ;  /* 0x0004018008087890 */ /* 0x000fe2000fffe03f */
[----:B------:R-:W-:Y:S01]  /*9780*/  SEL R14, RZ, 0x1, P1 ;  /* 0x00000001ff0e7807 */ /* 0x000fe20000800000 */
[----:B------:R-:W-:Y:S01]  /*9790*/  UMOV UR23, 0x10000000 ;  /* 0x1000000000177882 */ /* 0x000fe20000000000 */
[----:B------:R-:W-:Y:S01]  /*97a0*/  UMOV UR25, UR33 ;  /* 0x0000002100197c82 */ /* 0x000fe20008000000 */
[----:B------:R-:W-:Y:S01]  /*97b0*/  UMOV UR28, UR36 ;  /* 0x00000024001c7c82 */ /* 0x000fe20008000000 */
[----:B------:R-:W-:Y:S01]  /*97c0*/  UMOV UR27, UR35 ;  /* 0x00000023001b7c82 */ /* 0x000fe20008000000 */
[----:B------:R-:W-:Y:S01]  /*97d0*/  UMOV UR17, UR33 ;  /* 0x0000002100117c82 */ /* 0x000fe20008000000 */
[----:B------:R-:W-:Y:S01]  /*97e0*/  UMOV UR18, UR34 ;  /* 0x0000002200127c82 */ /* 0x000fe20008000000 */
[----:B------:R-:W-:Y:S01]  /*97f0*/  UMOV UR20, UR36 ;  /* 0x0000002400147c82 */ /* 0x000fe20008000000 */
[----:B------:R0:W-:Y:S01]  /*9800*/  UTMALDG.3D [UR32], [UR14], desc[UR22] ;  /* 0x000016200e0075b4 */ /* 0x0001e20008011000 */
[----:B------:R-:W-:Y:S01]  /*9810*/  UMOV UR9, UR33 ;  /* 0x0000002100097c82 */ /* 0x000fe20008000000 */
[----:B------:R-:W-:Y:S01]  /*9820*/  UMOV UR11, UR19 ;  /* 0x00000013000b7c82 */ /* 0x000fe20008000000 */
[----:B------:R-:W-:Y:S01]  /*9830*/  UMOV UR12, UR36 ;  /* 0x00000024000c7c82 */ /* 0x000fe20008000000 */
[----:B------:R-:W-:Y:S01]  /*9840*/  UMOV UR10, UR26 ;  /* 0x0000001a000a7c82 */ /* 0x000fe20008000000 */
[----:B------:R-:W-:-:S02]  /*9850*/  LOP3.LUT R5, R5, R14, RZ, 0x3c, !PT ;  /* 0x0000000e05057212 */ /* 0x000fc400078e3cff */
[----:B------:R-:W-:Y:S01]  /*9860*/  SEL R6, R6, RZ, P1 ;  /* 0x000000ff06067207 */ /* 0x000fe20000800000 */
[----:B------:R0:W-:Y:S01]  /*9870*/  UTMALDG.3D [UR24], [UR14], desc[UR22] ;  /* 0x000016180e0075b4 */ /* 0x0001e20008011000 */
[----:B------:R0:W-:Y:S01]  /*9880*/  UTMALDG.3D [UR16], [UR40], desc[UR22] ;  /* 0x00001610280075b4 */ /* 0x0001e20008011000 */
[----:B------:R0:W-:Y:S02]  /*9890*/  UTMALDG.3D [UR8], [UR40], desc[UR22] ;  /* 0x00001608280075b4 */ /* 0x0001e40008011000 */
[----:B0-----:R-:W-:Y:S05]  /*98a0*/  @P3 BRA `(.L_x_297) ;  /* 0xfffffffc00183947 */ /* 0x001fea000383ffff */
.L_x_293:
[----:B------:R-:W-:Y:S05]  /*98b0*/  BSYNC B1 ;  /* 0x0000000000017941 */ /* 0x000fea0003800000 */
.L_x_292:
[----:B------:R-:W-:Y:S01]  /*98c0*/  LOP3.LUT P4, RZ, R13, 0xff, RZ, 0xc0, !PT ;  /* 0x000000ff0dff7812 */ /* 0x000fe2000788c0ff */
[C---:B------:R-:W-:Y:S01]  /*98d0*/  IMAD.IADD R12, R3.reuse, 0x1, R12 ;  /* 0x00000001030c7824 */ /* 0x040fe200078e020c */
[----:B------:R-:W-:Y:S01]  /*98e0*/  ULDC.64 UR8, c[0x0][0x650] ;  /* 0x0001940000087ab9 */ /* 0x000fe20000000a00 */
[C---:B------:R-:W-:Y:S01]  /*98f0*/  ISETP.GE.U32.AND P3, PT, R3.reuse, 0x7, PT ;  /* 0x000000070300780c */ /* 0x040fe20003f66070 */
[----:B------:R-:W-:Y:S01]  /*9900*/  BSSY B1, `(.L_x_298) ;  /* 0x000006c000017945 */ /* 0x000fe20003800000 */
[C---:B------:R-:W-:Y:S01]  /*9910*/  IMAD.WIDE.U32 R4, R12.reuse, 0x24924925, RZ ;  /* 0x249249250c047825 */ /* 0x040fe200078e00ff */
[C---:B------:R-:W-:Y:S02]  /*9920*/  ISETP.GT.U32.AND P1, PT, R12.reuse, 0x6, PT ;  /* 0x000000060c00780c */ /* 0x040fe40003f24070 */
[----:B------:R-:W-:Y:S01]  /*9930*/  PRMT R13, RZ, 0x7610, R13 ;  /* 0x00007610ff0d7816 */ /* 0x000fe2000000000d */
[----:B------:R-:W-:Y:S01]  /*9940*/  IMAD.IADD R4, R12, 0x1, -R5 ;  /* 0x000000010c047824 */ /* 0x000fe200078e0a05 */
[----:B------:R-:W-:Y:S01]  /*9950*/  ISETP.LT.U32.AND P1, PT, R3, 0x7, P1 ;  /* 0x000000070300780c */ /* 0x000fe20000f21070 */
[----:B------:R-:W-:-:S02]  /*9960*/  IMAD.MOV.U32 R9, RZ, RZ, -0x1 ;  /* 0xffffffffff097424 */ /* 0x000fc400078e00ff */
[----:B------:R-:W0:Y:S01]  /*9970*/  @P4 S2R R7, SR_CgaCtaId ;  /* 0x0000000000074919 */ /* 0x000e220000008800 */
[----:B------:R-:W-:Y:S01]  /*9980*/  @P4 MOV R6, 0x400 ;  /* 0x0000040000064802 */ /* 0x000fe20000000f00 */
[----:B------:R-:W-:Y:S01]  /*9990*/  IMAD.MOV.U32 R8, RZ, RZ, -0x1 ;  /* 0xffffffffff087424 */ /* 0x000fe200078e00ff */
[----:B------:R-:W-:-:S04]  /*99a0*/  LEA.HI R4, R4, R5, RZ, 0x1f ;  /* 0x0000000504047211 */ /* 0x000fc800078ff8ff */
[--C-:B------:R-:W-:Y:S02]  /*99b0*/  SHF.R.U32.HI R5, RZ, 0x2, R4.reuse ;  /* 0x00000002ff057819 */ /* 0x100fe40000011604 */
[----:B------:R-:W-:-:S03]  /*99c0*/  PRMT R4, RZ, 0x7610, R4 ;  /* 0x00007610ff047816 */ /* 0x000fc60000000004 */
[----:B------:R-:W-:Y:S01]  /*99d0*/  IMAD R12, R5, -0x7, R12 ;  /* 0xfffffff9050c7824 */ /* 0x000fe200078e020c */
[----:B0-----:R-:W-:Y:S02]  /*99e0*/  @P4 LEA R6, R7, R6, 0x18 ;  /* 0x0000000607064211 */ /* 0x001fe400078ec0ff */
[----:B------:R-:W-:Y:S02]  /*99f0*/  SEL R7, RZ, 0x1, !P1 ;  /* 0x00000001ff077807 */ /* 0x000fe40004800000 */
[----:B------:R-:W-:Y:S01]  /*9a00*/  IADD3 R16, P1, R16, UR30, RZ ;  /* 0x0000001e10107c10 */ /* 0x000fe2000ff3e0ff */
[----:B------:R0:W-:Y:S01]  /*9a10*/  @P4 SYNCS.ARRIVE.TRANS64.A1T0 RZ, [R6+URZ+0x88], RZ ;  /* 0x000088ff06ff49a7 */ /* 0x0001e2000810003f */
[----:B------:R-:W-:Y:S01]  /*9a20*/  LOP3.LUT R0, R0, R7, RZ, 0x3c, !PT ;  /* 0x0000000700007212 */ /* 0x000fe200078e3cff */
[----:B------:R-:W-:Y:S01]  /*9a30*/  IMAD.MOV.U32 R7, RZ, RZ, -0x1 ;  /* 0xffffffffff077424 */ /* 0x000fe200078e00ff */
[----:B------:R-:W-:Y:S02]  /*9a40*/  IADD3.X R17, R17, UR7, RZ, P1, !PT ;  /* 0x0000000711117c10 */ /* 0x000fe40008ffe4ff */
[----:B------:R-:W-:-:S02]  /*9a50*/  ISETP.GE.U32.AND P1, PT, R16, UR8, PT ;  /* 0x0000000810007c0c */ /* 0x000fc4000bf26070 */
[----:B------:R-:W-:Y:S02]  /*9a60*/  @P3 LOP3.LUT R0, R0, 0x1, R5, 0x78, !PT ;  /* 0x0000000100003812 */ /* 0x000fe400078e7805 */
[----:B------:R-:W-:-:S13]  /*9a70*/  ISETP.GE.U32.AND.EX P1, PT, R17, UR9, PT, P1 ;  /* 0x0000000911007c0c */ /* 0x000fda000bf26110 */
[----:B0-----:R-:W-:Y:S05]  /*9a80*/  @P1 BRA `(.L_x_299) ;  /* 0x00000004004c1947 */ /* 0x001fea0003800000 */
[----:B------:R-:W-:Y:S01]  /*9a90*/  ULDC.64 UR8, c[0x0][0x628] ;  /* 0x00018a0000087ab9 */ /* 0x000fe20000000a00 */
[----:B------:R-:W0:Y:S01]  /*9aa0*/  S2R R15, SR_CTAID.X ;  /* 0x00000000000f7919 */ /* 0x000e220000002500 */
[----:B------:R-:W-:Y:S01]  /*9ab0*/  ISETP.NE.U32.AND P1, PT, RZ, UR8, PT ;  /* 0x00000008ff007c0c */ /* 0x000fe2000bf25070 */
[----:B------:R-:W-:Y:S01]  /*9ac0*/  ULDC UR11, c[0x0][0x630] ;  /* 0x00018c00000b7ab9 */ /* 0x000fe20000000800 */
[----:B------:R-:W-:Y:S01]  /*9ad0*/  IMAD.MOV.U32 R4, RZ, RZ, R16 ;  /* 0x000000ffff047224 */ /* 0x000fe200078e0010 */
[----:B------:R-:W1:Y:S01]  /*9ae0*/  S2R R14, SR_CTAID.Y ;  /* 0x00000000000e7919 */ /* 0x000e620000002600 */
[----:B------:R-:W-:Y:S01]  /*9af0*/  ISETP.NE.AND.EX P1, PT, RZ, UR9, PT, P1 ;  /* 0x00000009ff007c0c */ /* 0x000fe2000bf25310 */
[----:B------:R-:W-:-:S12]  /*9b00*/  IMAD.MOV.U32 R5, RZ, RZ, R17 ;  /* 0x000000ffff057224 */ /* 0x000fd800078e0011 */
[----:B------:R-:W-:Y:S05]  /*9b10*/  @!P1 BRA `(.L_x_300) ;  /* 0x0000000000289947 */ /* 0x000fea0003800000 */
[----:B------:R-:W-:Y:S02]  /*9b20*/  ULDC UR10, c[0x0][0x634] ;  /* 0x00018d00000a7ab9 */ /* 0x000fe40000000800 */
[----:B------:R-:W-:-:S05]  /*9b30*/  IADD3 R9, P1, R16, UR10, RZ ;  /* 0x0000000a10097c10 */ /* 0x000fca000ff3e0ff */
[----:B------:R-:W-:-:S04]  /*9b40*/  IMAD.X R21, RZ, RZ, R17, P1 ;  /* 0x000000ffff157224 */ /* 0x000fc800008e0611 */
[----:B------:R-:W-:-:S04]  /*9b50*/  IMAD.WIDE.U32 R6, R21, UR8, RZ ;  /* 0x0000000815067c25 */ /* 0x000fc8000f8e00ff */
[----:B------:R-:W-:-:S04]  /*9b60*/  IMAD.WIDE.U32 R6, P1, R9, UR9, R6 ;  /* 0x0000000909067c25 */ /* 0x000fc8000f820006 */
[----:B------:R-:W-:-:S04]  /*9b70*/  IMAD.WIDE.U32 R8, R9, UR8, RZ ;  /* 0x0000000809087c25 */ /* 0x000fc8000f8e00ff */
[----:B------:R-:W-:Y:S01]  /*9b80*/  IMAD.X R5, RZ, RZ, RZ, P1 ;  /* 0x000000ffff057224 */ /* 0x000fe200008e06ff */
[----:B------:R-:W-:Y:S01]  /*9b90*/  IADD3 RZ, P1, R9, R6, RZ ;  /* 0x0000000609ff7210 */ /* 0x000fe20007f3e0ff */
[----:B------:R-:W-:-:S04]  /*9ba0*/  IMAD.MOV.U32 R4, RZ, RZ, R7 ;  /* 0x000000ffff047224 */ /* 0x000fc800078e0007 */
[----:B------:R-:W-:-:S08]  /*9bb0*/  IMAD.WIDE.U32.X R4, R21, UR9, R4, P1 ;  /* 0x0000000915047c25 */ /* 0x000fd000088e0404 */
.L_x_300:
[--C-:B------:R-:W-:Y:S01]  /*9bc0*/  SHF.R.U64 R8, R4, UR11, R5.reuse ;  /* 0x0000000b04087c19 */ /* 0x100fe20008001205 */
[----:B------:R-:W-:Y:S01]  /*9bd0*/  ULDC.64 UR8, c[0x0][0x620] ;  /* 0x0001880000087ab9 */ /* 0x000fe20000000a00 */
[----:B------:R-:W-:Y:S01]  /*9be0*/  SHF.R.U32.HI R4, RZ, UR11, R5 ;  /* 0x0000000bff047c19 */ /* 0x000fe20008011605 */
[----:B------:R-:W2:Y:S01]  /*9bf0*/  LDC R24, c[0x0][0x144] ;  /* 0x00005100ff187b82 */ /* 0x000ea20000000800 */
[----:B------:R-:W-:Y:S01]  /*9c00*/  IADD3 R7, P1, RZ, -R8, RZ ;  /* 0x80000008ff077210 */ /* 0x000fe20007f3e0ff */
[----:B------:R-:W-:Y:S01]  /*9c10*/  ULDC.64 UR12, c[0x0][0x640] ;  /* 0x00019000000c7ab9 */ /* 0x000fe20000000a00 */
[----:B0-----:R-:W-:Y:S01]  /*9c20*/  I2FP.F32.U32 R9, R15 ;  /* 0x0000000f00097245 */ /* 0x001fe20000201000 */
[----:B------:R-:W-:Y:S02]  /*9c30*/  ULDC UR10, c[0x0][0x608] ;  /* 0x00018200000a7ab9 */ /* 0x000fe40000000800 */
[----:B------:R-:W-:Y:S01]  /*9c40*/  IMAD.X R4, RZ, RZ, ~R4, P1 ;  /* 0x000000ffff047224 */ /* 0x000fe200008e0e04 */
[----:B------:R-:W-:Y:S01]  /*9c50*/  ISETP.NE.U32.AND P1, PT, RZ, UR12, PT ;  /* 0x0000000cff007c0c */ /* 0x000fe2000bf25070 */
[----:B------:R-:W0:Y:S02]  /*9c60*/  LDC R21, c[0x0][0x148] ;  /* 0x00005200ff157b82 */ /* 0x000e240000000800 */
[----:B------:R-:W-:Y:S01]  /*9c70*/  IMAD R6, R4, UR8, RZ ;  /* 0x0000000804067c24 */ /* 0x000fe2000f8e02ff */
[----:B------:R-:W-:Y:S01]  /*9c80*/  ISETP.NE.AND.EX P1, PT, RZ, UR13, PT, P1 ;  /* 0x0000000dff007c0c */ /* 0x000fe2000bf25310 */
[----:B------:R-:W-:Y:S01]  /*9c90*/  IMAD.WIDE.U32 R4, R7, UR8, R16 ;  /* 0x0000000807047c25 */ /* 0x000fe2000f8e0010 */
[----:B------:R-:W-:-:S03]  /*9ca0*/  ULDC UR8, c[0x0][0x150] ;  /* 0x0000540000087ab9 */ /* 0x000fc60000000800 */
[----:B------:R-:W-:Y:S02]  /*9cb0*/  IMAD R7, R7, UR9, R6 ;  /* 0x0000000907077c24 */ /* 0x000fe4000f8e0206 */
[----:B------:R-:W-:Y:S01]  /*9cc0*/  FMUL R6, R9, UR8 ;  /* 0x0000000809067c20 */ /* 0x000fe20008400000 */
[----:B------:R-:W-:Y:S01]  /*9cd0*/  ULDC UR8, c[0x0][0x618] ;  /* 0x0001860000087ab9 */ /* 0x000fe20000000800 */
[----:B------:R-:W-:Y:S01]  /*9ce0*/  ULDC UR9, c[0x0][0x154] ;  /* 0x0000550000097ab9 */ /* 0x000fe20000000800 */
[----:B------:R-:W-:-:S03]  /*9cf0*/  IMAD.IADD R5, R5, 0x1, R7 ;  /* 0x0000000105057824 */ /* 0x000fc600078e0207 */
[----:B------:R-:W3:Y:S02]  /*9d00*/  F2I.U32.TRUNC.NTZ R6, R6 ;  /* 0x0000000600067305 */ /* 0x000ee4000020f000 */
[----:B------:R-:W-:Y:S02]  /*9d10*/  SHF.R.U64 R9, R4, UR8, R5 ;  /* 0x0000000804097c19 */ /* 0x000fe40008001205 */
[----:B-1----:R-:W-:-:S05]  /*9d20*/  I2FP.F32.U32 R4, R14 ;  /* 0x0000000e00047245 */ /* 0x002fca0000201000 */
[----:B------:R-:W-:Y:S01]  /*9d30*/  FMUL R22, R4, UR9 ;  /* 0x0000000904167c20 */ /* 0x000fe20008400000 */
[----:B------:R-:W-:Y:S01]  /*9d40*/  SHF.R.U32.HI R4, RZ, UR8, R5 ;  /* 0x00000008ff047c19 */ /* 0x000fe20008011605 */
[----:B------:R-:W-:-:S03]  /*9d50*/  ULDC UR8, c[0x0][0x658] ;  /* 0x0001960000087ab9 */ /* 0x000fc60000000800 */
[--C-:B------:R-:W-:Y:S01]  /*9d60*/  SHF.R.U64 R20, R9, UR10, R4.reuse ;  /* 0x0000000a09147c19 */ /* 0x100fe20008001204 */
[----:B------:R-:W1:Y:S01]  /*9d70*/  F2I.U32.TRUNC.NTZ R22, R22 ;  /* 0x0000001600167305 */ /* 0x000e62000020f000 */
[----:B------:R-:W-:Y:S01]  /*9d80*/  SHF.R.U32.HI R5, RZ, UR10, R4 ;  /* 0x0000000aff057c19 */ /* 0x000fe20008011604 */
[----:B---3--:R-:W-:-:S03]  /*9d90*/  IMAD.MOV R6, RZ, RZ, -R6 ;  /* 0x000000ffff067224 */ /* 0x008fc600078e0a06 */
[----:B------:R-:W-:Y:S01]  /*9da0*/  SHF.R.U64 R18, R20, UR8, R5 ;  /* 0x0000000814127c19 */ /* 0x000fe20008001205 */
[----:B--2---:R-:W-:Y:S01]  /*9db0*/  IMAD R15, R24, R6, R15 ;  /* 0x00000006180f7224 */ /* 0x004fe200078e020f */
[----:B------:R-:W-:-:S03]  /*9dc0*/  SHF.R.U32.HI R23, RZ, UR8, R5 ;  /* 0x00000008ff177c19 */ /* 0x000fc60008011605 */
[----:B------:R-:W-:Y:S02]  /*9dd0*/  IMAD.MOV.U32 R4, RZ, RZ, R18 ;  /* 0x000000ffff047224 */ /* 0x000fe400078e0012 */
[----:B------:R-:W-:Y:S01]  /*9de0*/  IMAD.MOV.U32 R5, RZ, RZ, R23 ;  /* 0x000000ffff057224 */ /* 0x000fe200078e0017 */
[----:B-1----:R-:W-:Y:S06]  /*9df0*/  @!P1 BRA `(.L_x_301) ;  /* 0x0000000000289947 */ /* 0x002fec0003800000 */
[----:B------:R-:W-:Y:S02]  /*9e00*/  ULDC UR8, c[0x0][0x64c] ;  /* 0x0001930000087ab9 */ /* 0x000fe40000000800 */
[----:B------:R-:W-:-:S05]  /*9e10*/  IADD3 R5, P1, R18, UR8, RZ ;  /* 0x0000000812057c10 */ /* 0x000fca000ff3e0ff */
[----:B------:R-:W-:-:S04]  /*9e20*/  IMAD.X R23, RZ, RZ, R23, P1 ;  /* 0x000000ffff177224 */ /* 0x000fc800008e0617 */
[----:B------:R-:W-:-:S04]  /*9e30*/  IMAD.WIDE.U32 R6, R23, UR12, RZ ;  /* 0x0000000c17067c25 */ /* 0x000fc8000f8e00ff */
[----:B------:R-:W-:-:S04]  /*9e40*/  IMAD.WIDE.U32 R6, P1, R5, UR13, R6 ;  /* 0x0000000d05067c25 */ /* 0x000fc8000f820006 */
[----:B------:R-:W-:-:S04]  /*9e50*/  IMAD.WIDE.U32 R4, R5, UR12, RZ ;  /* 0x0000000c05047c25 */ /* 0x000fc8000f8e00ff */
[----:B------:R-:W-:Y:S01]  /*9e60*/  IMAD.MOV.U32 R4, RZ, RZ, R7 ;  /* 0x000000ffff047224 */ /* 0x000fe200078e0007 */
[----:B------:R-:W-:Y:S01]  /*9e70*/  IADD3 RZ, P3, R5, R6, RZ ;  /* 0x0000000605ff7210 */ /* 0x000fe20007f7e0ff */
[----:B------:R-:W-:-:S04]  /*9e80*/  IMAD.X R5, RZ, RZ, RZ, P1 ;  /* 0x000000ffff057224 */ /* 0x000fc800008e06ff */
[----:B------:R-:W-:-:S08]  /*9e90*/  IMAD.WIDE.U32.X R4, R23, UR13, R4, P3 ;  /* 0x0000000d17047c25 */ /* 0x000fd000098e0404 */
.L_x_301:
[----:B------:R-:W-:Y:S01]  /*9ea0*/  ISETP.NE.AND P1, PT, R2, 0x1, PT ;  /* 0x000000010200780c */ /* 0x000fe20003f25270 */
[----:B------:R-:W-:Y:S01]  /*9eb0*/  ULDC UR8, c[0x0][0x648] ;  /* 0x0001920000087ab9 */ /* 0x000fe20000000800 */
[----:B------:R-:W-:Y:S01]  /*9ec0*/  LOP3.LUT R20, R20, UR6, RZ, 0xc0, !PT ;  /* 0x0000000614147c12 */ /* 0x000fe2000f8ec0ff */
[----:B------:R-:W-:Y:S01]  /*9ed0*/  IMAD.MOV R22, RZ, RZ, -R22 ;  /* 0x000000ffff167224 */ /* 0x000fe200078e0a16 */
[----:B------:R-:W-:Y:S01]  /*9ee0*/  SHF.R.U64 R5, R4, UR8, R5 ;  /* 0x0000000804057c19 */ /* 0x000fe20008001205 */
[----:B------:R-:W-:Y:S01]  /*9ef0*/  ULDC UR8, c[0x0][0x638] ;  /* 0x00018e0000087ab9 */ /* 0x000fe20000000800 */
[----:B------:R-:W-:Y:S01]  /*9f00*/  LOP3.LUT R9, R9, UR4, RZ, 0xc0, !PT ;  /* 0x0000000409097c12 */ /* 0x000fe2000f8ec0ff */
[----:B------:R-:W-:Y:S01]  /*9f10*/  ULDC UR9, c[0x0][0x610] ;  /* 0x0001840000097ab9 */ /* 0x000fe20000000800 */
[----:B------:R-:W-:Y:S02]  /*9f20*/  IMAD.MOV.U32 R4, RZ, RZ, 0x1 ;  /* 0x00000001ff047424 */ /* 0x000fe400078e00ff */
[----:B------:R-:W-:-:S02]  /*9f30*/  IMAD.MOV R7, RZ, RZ, -R5 ;  /* 0x000000ffff077224 */ /* 0x000fc400078e0a05 */
[----:B------:R-:W-:Y:S02]  /*9f40*/  IMAD R20, R5, UR5, R20 ;  /* 0x0000000505147c24 */ /* 0x000fe4000f8e0214 */
[----:B0-----:R-:W-:Y:S02]  /*9f50*/  @P1 IMAD R15, R21, R22, R14 ;  /* 0x00000016150f1224 */ /* 0x001fe400078e020e */
[----:B------:R-:W-:Y:S01]  /*9f60*/  IMAD R18, R7, UR8, R18 ;  /* 0x0000000807127c24 */ /* 0x000fe2000f8e0212 */
[----:B------:R-:W-:Y:S01]  /*9f70*/  ULDC UR8, c[0x0][0x600] ;  /* 0x0001800000087ab9 */ /* 0x000fe20000000800 */
[----:B------:R-:W-:Y:S02]  /*9f80*/  IMAD R15, R20, UR9, R15 ;  /* 0x00000009140f7c24 */ /* 0x000fe4000f8e020f */
[----:B------:R-:W-:-:S05]  /*9f90*/  IMAD R18, R18, UR8, R9 ;  /* 0x0000000812127c24 */ /* 0x000fca000f8e0209 */
[----:B------:R-:W-:Y:S02]  /*9fa0*/  SEL R9, R18, R15, !P1 ;  /* 0x0000000f12097207 */ /* 0x000fe40004800000 */
[----:B------:R-:W-:-:S07]  /*9fb0*/  SEL R7, R15, R18, !P1 ;  /* 0x000000120f077207 */ /* 0x000fce0004800000 */
.L_x_299:
[----:B------:R-:W-:Y:S05]  /*9fc0*/  BSYNC B1 ;  /* 0x0000000000017941 */ /* 0x000fea0003800000 */
.L_x_298:
[----:B------:R-:W-:-:S13]  /*9fd0*/  LOP3.LUT P1, RZ, R4, 0xff, RZ, 0xc0, !PT ;  /* 0x000000ff04ff7812 */ /* 0x000fda000782c0ff */
[----:B------:R-:W-:Y:S05]  /*9fe0*/  @P1 BRA `(.L_x_302) ;  /* 0xfffffff400141947 */ /* 0x000fea000383ffff */
[----:B------:R-:W-:Y:S05]  /*9ff0*/  BSYNC B0 ;  /* 0x0000000000007941 */ /* 0x000fea0003800000 */
.L_x_290:
[----:B------:R-:W-:-:S03]  /*a000*/  UMOV UR8, 0xffffffff ;  /* 0xffffffff00087882 */ /* 0x000fc60000000000 */
[----:B------:R-:W-:Y:S05]  /*a010*/  BRA.DIV UR8, `(.L_x_303) ;  /* 0x0000000608847947 */ /* 0x000fea000b800000 */
[----:B------:R-:W-:-:S13]  /*a020*/  ELECT P6, URZ, PT ;  /* 0x00000000003f782f */ /* 0x000fda00038c0000 */
.L_x_320:
[----:B------:R-:W-:Y:S04]  /*a030*/  BSSY B0, `(.L_x_304) ;  /* 0x0000046000007945 */ /* 0x000fe80003800000 */
[----:B------:R-:W-:Y:S05]  /*a040*/  @!P6 BRA `(.L_x_305) ;  /* 0x000000040010e947 */ /* 0x000fea0003800000 */
[----:B------:R-:W-:-:S04]  /*a050*/  LOP3.LUT R19, R19, 0x2, RZ, 0xfc, !PT ;  /* 0x0000000213137812 */ /* 0x000fc800078efcff */
[----:B------:R-:W-:-:S13]  /*a060*/  ISETP.NE.AND P0, PT, R19, 0x3, PT ;  /* 0x000000031300780c */ /* 0x000fda0003f05270 */
[----:B------:R-:W-:Y:S05]  /*a070*/  @!P0 BRA `(.L_x_306) ;  /* 0x0000000000048947 */ /* 0x000fea0003800000 */
[----:B------:R-:W-:Y:S01]  /*a080*/  BPT.TRAP 0x1 ;  /* 0x000000040000795c */ /* 0x000fe20000300000 */
.L_x_306:
[----:B------:R-:W0:Y:S01]  /*a090*/  S2R R3, SR_CgaCtaId ;  /* 0x0000000000037919 */ /* 0x000e220000008800 */
[----:B------:R-:W-:-:S04]  /*a0a0*/  MOV R2, 0x400 ;  /* 0x0000040000027802 */ /* 0x000fc80000000f00 */
[----:B0-----:R-:W-:Y:S02]  /*a0b0*/  LEA R3, R3, R2, 0x18 ;  /* 0x0000000203037211 */ /* 0x001fe400078ec0ff */
[----:B------:R-:W-:-:S03]  /*a0c0*/  SHF.L.U32 R2, R0, 0x1f, RZ ;  /* 0x0000001f00027819 */ /* 0x000fc600000006ff */
[----:B------:R-:W-:-:S04]  /*a0d0*/  VIADD R3, R3, 0x38 ;  /* 0x0000003803037836 */ /* 0x000fc80000000000 */
[C---:B------:R-:W-:Y:S02]  /*a0e0*/  IMAD R7, R12.reuse, 0x8, R3 ;  /* 0x000000080c077824 */ /* 0x040fe400078e0203 */
[----:B------:R-:W-:Y:S02]  /*a0f0*/  VIADD R12, R12, 0x1 ;  /* 0x000000010c0c7836 */ /* 0x000fe40000000000 */
[----:B------:R-:W0:Y:S03]  /*a100*/  SYNCS.PHASECHK.TRANS64.TRYWAIT P0, [R7+URZ], R2 ;  /* 0x00000002070075a7 */ /* 0x000e26000800017f */
[----:B------:R-:W-:-:S04]  /*a110*/  ISETP.NE.AND P1, PT, R12, 0x7, PT ;  /* 0x000000070c00780c */ /* 0x000fc80003f25270 */
[----:B------:R-:W-:Y:S02]  /*a120*/  SEL R5, RZ, 0x1, P1 ;  /* 0x00000001ff057807 */ /* 0x000fe40000800000 */
[----:B------:R-:W-:Y:S02]  /*a130*/  SEL R12, R12, RZ, P1 ;  /* 0x000000ff0c0c7207 */ /* 0x000fe40000800000 */
[----:B------:R-:W-:-:S03]  /*a140*/  LOP3.LUT R5, R0, R5, RZ, 0x3c, !PT ;  /* 0x0000000500057212 */ /* 0x000fc600078e3cff */
[----:B------:R-:W-:Y:S01]  /*a150*/  IMAD R9, R12, 0x8, R3 ;  /* 0x000000080c097824 */ /* 0x000fe200078e0203 */
[----:B------:R-:W-:Y:S01]  /*a160*/  SHF.L.U32 R4, R5, 0x1f, RZ ;  /* 0x0000001f05047819 */ /* 0x000fe200000006ff */
[----:B0-----:R-:W-:Y:S06]  /*a170*/  @!P0 BRA `(.L_x_307) ;  /* 0x00000004004c8947 */ /* 0x001fec0003800000 */
.L_x_321:
[----:B------:R-:W1:Y:S01]  /*a180*/  SYNCS.PHASECHK.TRANS64.TRYWAIT P0, [R9+URZ], R4 ;  /* 0x00000004090075a7 */ /* 0x000e62000800017f */
[----:B------:R-:W-:-:S05]  /*a190*/  VIADD R0, R12, 0x1 ;  /* 0x000000010c007836 */ /* 0x000fca0000000000 */
[----:B------:R-:W-:-:S04]  /*a1a0*/  ISETP.NE.AND P1, PT, R0, 0x7, PT ;  /* 0x000000070000780c */ /* 0x000fc80003f25270 */
[----:B0-----:R-:W-:Y:S02]  /*a1b0*/  SEL R2, RZ, 0x1, P1 ;  /* 0x00000001ff027807 */ /* 0x001fe40000800000 */
[----:B------:R-:W-:Y:S02]  /*a1c0*/  SEL R0, R0, RZ, P1 ;  /* 0x000000ff00007207 */ /* 0x000fe40000800000 */
[----:B------:R-:W-:-:S03]  /*a1d0*/  LOP3.LUT R7, R5, R2, RZ, 0x3c, !PT ;  /* 0x0000000205077212 */ /* 0x000fc600078e3cff */
[----:B------:R-:W-:Y:S01]  /*a1e0*/  IMAD R6, R0, 0x8, R3 ;  /* 0x0000000800067824 */ /* 0x000fe200078e0203 */
[----:B------:R-:W-:Y:S01]  /*a1f0*/  SHF.L.U32 R5, R7, 0x1f, RZ ;  /* 0x0000001f07057819 */ /* 0x000fe200000006ff */
[----:B-1----:R-:W-:Y:S06]  /*a200*/  @!P0 BRA `(.L_x_308) ;  /* 0x00000004003c8947 */ /* 0x002fec0003800000 */
.L_x_322:
[----:B------:R-:W1:Y:S01]  /*a210*/  SYNCS.PHASECHK.TRANS64.TRYWAIT P0, [R6+URZ], R5 ;  /* 0x00000005060075a7 */ /* 0x000e62000800017f */
[----:B------:R-:W-:-:S05]  /*a220*/  VIADD R0, R0, 0x1 ;  /* 0x0000000100007836 */ /* 0x000fca0000000000 */
[----:B------:R-:W-:-:S04]  /*a230*/  ISETP.NE.AND P1, PT, R0, 0x7, PT ;  /* 0x000000070000780c */ /* 0x000fc80003f25270 */
[----:B------:R-:W-:Y:S02]  /*a240*/  SEL R2, RZ, 0x1, P1 ;  /* 0x00000001ff027807 */ /* 0x000fe40000800000 */
[----:B------:R-:W-:Y:S02]  /*a250*/  SEL R0, R0, RZ, P1 ;  /* 0x000000ff00007207 */ /* 0x000fe40000800000 */
[----:B------:R-:W-:-:S03]  /*a260*/  LOP3.LUT R7, R7, R2, RZ, 0x3c, !PT ;  /* 0x0000000207077212 */ /* 0x000fc600078e3cff */
[----:B0-----:R-:W-:Y:S01]  /*a270*/  IMAD R9, R0, 0x8, R3 ;  /* 0x0000000800097824 */ /* 0x001fe200078e0203 */
[----:B------:R-:W-:Y:S01]  /*a280*/  SHF.L.U32 R4, R7, 0x1f, RZ ;  /* 0x0000001f07047819 */ /* 0x000fe200000006ff */
[----:B-1----:R-:W-:Y:S06]  /*a290*/  @!P0 BRA `(.L_x_309) ;  /* 0x00000004002c8947 */ /* 0x002fec0003800000 */
.L_x_323:
        /* <DEDUP_REMOVED lines=9> */
.L_x_324:
        /* <DEDUP_REMOVED lines=9> */
.L_x_325:
[----:B------:R-:W1:Y:S01]  /*a3c0*/  SYNCS.PHASECHK.TRANS64.TRYWAIT P0, [R9+URZ], R4 ;  /* 0x00000004090075a7 */ /* 0x000e62000800017f */
[----:B------:R-:W-:-:S05]  /*a3d0*/  VIADD R0, R0, 0x1 ;  /* 0x0000000100007836 */ /* 0x000fca0000000000 */
[----:B------:R-:W-:-:S04]  /*a3e0*/  ISETP.NE.AND P1, PT, R0, 0x7, PT ;  /* 0x000000070000780c */ /* 0x000fc80003f25270 */
[----:B------:R-:W-:Y:S02]  /*a3f0*/  SEL R2, RZ, 0x1, P1 ;  /* 0x00000001ff027807 */ /* 0x000fe40000800000 */
[----:B------:R-:W-:Y:S02]  /*a400*/  SEL R0, R0, RZ, P1 ;  /* 0x000000ff00007207 */ /* 0x000fe40000800000 */
[----:B------:R-:W-:Y:S01]  /*a410*/  LOP3.LUT R2, R7, R2, RZ, 0x3c, !PT ;  /* 0x0000000207027212 */ /* 0x000fe200078e3cff */
[----:B-1----:R-:W-:Y:S06]  /*a420*/  @!P0 BRA `(.L_x_312) ;  /* 0x0000000400048947 */ /* 0x002fec0003800000 */
.L_x_326:
[----:B------:R-:W-:Y:S01]  /*a430*/  IMAD R3, R0, 0x8, R3 ;  /* 0x0000000800037824 */ /* 0x000fe200078e0203 */
[----:B------:R-:W-:-:S07]  /*a440*/  SHF.L.U32 R0, R2, 0x1f, RZ ;  /* 0x0000001f02007819 */ /* 0x000fce00000006ff */
.L_x_313:
[----:B--2---:R2:W3:Y:S02]  /*a450*/  SYNCS.PHASECHK.TRANS64.TRYWAIT P0, [R3+URZ], R0 ;  /* 0x00000000030075a7 */ /* 0x0044e4000800017f */
[----:B---3--:R-:W-:Y:S05]  /*a460*/  @!P0 NANOSLEEP.SYNCS 0x989680 ;  /* 0x009896800000895d */ /* 0x008fea0003900000 */
[----:B------:R-:W3:Y:S02]  /*a470*/  @!P0 SYNCS.PHASECHK.TRANS64 P0, [R3+URZ], R0 ;  /* 0x00000000030085a7 */ /* 0x000ee4000800007f */
[----:B---3--:R-:W-:Y:S05]  /*a480*/  @!P0 BRA `(.L_x_313) ;  /* 0xfffffffc00f08947 */ /* 0x008fea000383ffff */
.L_x_305:
[----:B------:R-:W-:Y:S05]  /*a490*/  BSYNC B0 ;  /* 0x0000000000007941 */ /* 0x000fea0003800000 */
.L_x_304:
[----:B------:R-:W-:Y:S05]  /*a4a0*/  EXIT ;  /* 0x000000000000794d */ /* 0x000fea0003800000 */
.L_x_17:
[----:B---3--:R3:W4:Y:S02]  /*a4b0*/  SYNCS.PHASECHK.TRANS64.TRYWAIT P1, [R3+URZ], R0 ;  /* 0x00000000030075a7 */ /* 0x008724000802017f */
[----:B----4-:R-:W-:Y:S05]  /*a4c0*/  @!P1 NANOSLEEP.SYNCS 0x989680 ;  /* 0x009896800000995d */ /* 0x010fea0003900000 */
[----:B------:R-:W4:Y:S02]  /*a4d0*/  @!P1 SYNCS.PHASECHK.TRANS64 P1, [R3+URZ], R0 ;  /* 0x00000000030095a7 */ /* 0x000f24000802007f */
[----:B----4-:R-:W-:Y:S05]  /*a4e0*/  @!P1 BRA `(.L_x_17) ;  /* 0xfffffffc00f09947 */ /* 0x010fea000383ffff */
[----:B------:R-:W-:Y:S05]  /*a4f0*/  BRA `(.L_x_16) ;  /* 0xffffff6c005c7947 */ /* 0x000fea000383ffff */
.L_x_22:
[----:B-1----:R-:W-:-:S04]  /*a500*/  IMAD.U32 R4, RZ, RZ, UR9 ;  /* 0x00000009ff047e24 */ /* 0x002fc8000f8e00ff */
[----:B------:R1:W2:Y:S03]  /*a510*/  SYNCS.PHASECHK.TRANS64.TRYWAIT P1, [R4+URZ], R3 ;  /* 0x00000003040075a7 */ /* 0x0002a6000802017f */
[----:B--2---:R-:W-:Y:S05]  /*a520*/  @!P1 NANOSLEEP.SYNCS 0x989680 ;  /* 0x009896800000995d */ /* 0x004fea0003900000 */
[----:B------:R-:W2:Y:S02]  /*a530*/  @!P1 SYNCS.PHASECHK.TRANS64 P1, [R4+URZ], R3 ;  /* 0x00000003040095a7 */ /* 0x000ea4000802007f */
[----:B--2---:R-:W-:Y:S05]  /*a540*/  @!P1 BRA `(.L_x_22) ;  /* 0xfffffffc00ec9947 */ /* 0x004fea000383ffff */
[----:B------:R-:W-:Y:S05]  /*a550*/  BRA `(.L_x_21) ;  /* 0xffffff7000c87947 */ /* 0x000fea000383ffff */
.L_x_291:
[----:B------:R-:W-:Y:S01]  /*a560*/  BSSY B1, `(.L_x_314) ;  /* 0x0000006000017945 */ /* 0x000fe20003800000 */
[----:B------:R-:W-:-:S07]  /*a570*/  IMAD.MOV.U32 R15, RZ, RZ, -0x1 ;  /* 0xffffffffff0f7424 */ /* 0x000fce00078e00ff */
[----:B------:R-:W-:Y:S05]  /*a580*/  WARPSYNC.COLLECTIVE R15, `(.L_x_315) ;  /* 0x000000000f0c7348 */ /* 0x000fea0003c00000 */
[----:B------:R-:W-:Y:S02]  /*a590*/  ELECT P6, UR62, PT ;  /* 0x00000000003e782f */ /* 0x000fe400038c0000 */
[----:B------:R-:W-:Y:S01]  /*a5a0*/  MOV R14, UR62 ;  /* 0x0000003e000e7c02 */ /* 0x000fe20008000f00 */
[----:B------:R-:W-:Y:S10]  /*a5b0*/  ENDCOLLECTIVE ;  /* 0x000000000000791b */ /* 0x000ff40003800000 */
.L_x_315:
[----:B------:R-:W-:Y:S05]  /*a5c0*/  BSYNC B1 ;  /* 0x0000000000017941 */ /* 0x000fea0003800000 */
.L_x_314:
[----:B------:R-:W-:Y:S05]  /*a5d0*/  BRA `(.L_x_316) ;  /* 0xffffffec00a47947 */ /* 0x000fea000383ffff */
.L_x_294:
[----:B0-----:R0:W1:Y:S02]  /*a5e0*/  SYNCS.PHASECHK.TRANS64.TRYWAIT P1, [R14+URZ+0x38], R7 ;  /* 0x000038070e0075a7 */ /* 0x001064000802017f */
[----:B-1----:R-:W-:Y:S05]  /*a5f0*/  @!P1 NANOSLEEP.SYNCS 0x989680 ;  /* 0x009896800000995d */ /* 0x002fea0003900000 */
[----:B------:R-:W1:Y:S02]  /*a600*/  @!P1 SYNCS.PHASECHK.TRANS64 P1, [R14+URZ+0x38], R7 ;  /* 0x000038070e0095a7 */ /* 0x000e64000802007f */
[----:B-1----:R-:W-:Y:S05]  /*a610*/  @!P1 BRA `(.L_x_294) ;  /* 0xfffffffc00f09947 */ /* 0x002fea000383ffff */
[----:B------:R-:W-:Y:S05]  /*a620*/  BRA `(.L_x_317) ;  /* 0xffffffec00d87947 */ /* 0x000fea000383ffff */
.L_x_303:
[----:B------:R-:W-:Y:S01]  /*a630*/  BSSY B0, `(.L_x_318) ;  /* 0x0000006000007945 */ /* 0x000fe20003800000 */
[----:B------:R-:W-:-:S07]  /*a640*/  IMAD.MOV.U32 R15, RZ, RZ, -0x1 ;  /* 0xffffffffff0f7424 */ /* 0x000fce00078e00ff */
[----:B------:R-:W-:Y:S05]  /*a650*/  WARPSYNC.COLLECTIVE R15, `(.L_x_319) ;  /* 0x000000000f0c7348 */ /* 0x000fea0003c00000 */
[----:B------:R-:W-:Y:S02]  /*a660*/  ELECT P6, UR62, PT ;  /* 0x00000000003e782f */ /* 0x000fe400038c0000 */
[----:B------:R-:W-:Y:S01]  /*a670*/  MOV R14, UR62 ;  /* 0x0000003e000e7c02 */ /* 0x000fe20008000f00 */
[----:B------:R-:W-:Y:S10]  /*a680*/  ENDCOLLECTIVE ;  /* 0x000000000000791b */ /* 0x000ff40003800000 */
.L_x_319:
[----:B------:R-:W-:Y:S05]  /*a690*/  BSYNC B0 ;  /* 0x0000000000007941 */ /* 0x000fea0003800000 */
.L_x_318:
[----:B------:R-:W-:Y:S05]  /*a6a0*/  BRA `(.L_x_320) ;  /* 0xfffffff800607947 */ /* 0x000fea000383ffff */
.L_x_307:
[----:B0-----:R0:W1:Y:S02]  /*a6b0*/  SYNCS.PHASECHK.TRANS64.TRYWAIT P0, [R7+URZ], R2 ;  /* 0x00000002070075a7 */ /* 0x001064000800017f */
[----:B-1----:R-:W-:Y:S05]  /*a6c0*/  @!P0 NANOSLEEP.SYNCS 0x989680 ;  /* 0x009896800000895d */ /* 0x002fea0003900000 */
[----:B------:R-:W1:Y:S02]  /*a6d0*/  @!P0 SYNCS.PHASECHK.TRANS64 P0, [R7+URZ], R2 ;  /* 0x00000002070085a7 */ /* 0x000e64000800007f */
[----:B-1----:R-:W-:Y:S05]  /*a6e0*/  @!P0 BRA `(.L_x_307) ;  /* 0xfffffffc00f08947 */ /* 0x002fea000383ffff */
[----:B------:R-:W-:Y:S05]  /*a6f0*/  BRA `(.L_x_321) ;  /* 0xfffffff800a07947 */ /* 0x000fea000383ffff */
.L_x_308:
[----:B0-----:R0:W1:Y:S02]  /*a700*/  SYNCS.PHASECHK.TRANS64.TRYWAIT P0, [R9+URZ], R4 ;  /* 0x00000004090075a7 */ /* 0x001064000800017f */
[----:B-1----:R-:W-:Y:S05]  /*a710*/  @!P0 NANOSLEEP.SYNCS 0x989680 ;  /* 0x009896800000895d */ /* 0x002fea0003900000 */
[----:B------:R-:W1:Y:S02]  /*a720*/  @!P0 SYNCS.PHASECHK.TRANS64 P0, [R9+URZ], R4 ;  /* 0x00000004090085a7 */ /* 0x000e64000800007f */
[----:B-1----:R-:W-:Y:S05]  /*a730*/  @!P0 BRA `(.L_x_308) ;  /* 0xfffffffc00f08947 */ /* 0x002fea000383ffff */
[----:B------:R-:W-:Y:S05]  /*a740*/  BRA `(.L_x_322) ;  /* 0xfffffff800b07947 */ /* 0x000fea000383ffff */
.L_x_309:
[----:B0-----:R0:W1:Y:S02]  /*a750*/  SYNCS.PHASECHK.TRANS64.TRYWAIT P0, [R6+URZ], R5 ;  /* 0x00000005060075a7 */ /* 0x001064000800017f */
[----:B-1----:R-:W-:Y:S05]  /*a760*/  @!P0 NANOSLEEP.SYNCS 0x989680 ;  /* 0x009896800000895d */ /* 0x002fea0003900000 */
[----:B------:R-:W1:Y:S02]  /*a770*/  @!P0 SYNCS.PHASECHK.TRANS64 P0, [R6+URZ], R5 ;  /* 0x00000005060085a7 */ /* 0x000e64000800007f */
[----:B-1----:R-:W-:Y:S05]  /*a780*/  @!P0 BRA `(.L_x_309) ;  /* 0xfffffffc00f08947 */ /* 0x002fea000383ffff */
[----:B------:R-:W-:Y:S05]  /*a790*/  BRA `(.L_x_323) ;  /* 0xfffffff800c07947 */ /* 0x000fea000383ffff */
.L_x_310:
[----:B0-----:R0:W1:Y:S02]  /*a7a0*/  SYNCS.PHASECHK.TRANS64.TRYWAIT P0, [R9+URZ], R4 ;  /* 0x00000004090075a7 */ /* 0x001064000800017f */
[----:B-1----:R-:W-:Y:S05]  /*a7b0*/  @!P0 NANOSLEEP.SYNCS 0x989680 ;  /* 0x009896800000895d */ /* 0x002fea0003900000 */
[----:B------:R-:W1:Y:S02]  /*a7c0*/  @!P0 SYNCS.PHASECHK.TRANS64 P0, [R9+URZ], R4 ;  /* 0x00000004090085a7 */ /* 0x000e64000800007f */
[----:B-1----:R-:W-:Y:S05]  /*a7d0*/  @!P0 BRA `(.L_x_310) ;  /* 0xfffffffc00f08947 */ /* 0x002fea000383ffff */
[----:B------:R-:W-:Y:S05]  /*a7e0*/  BRA `(.L_x_324) ;  /* 0xfffffff800d07947 */ /* 0x000fea000383ffff */
.L_x_311:
[----:B0-----:R0:W1:Y:S02]  /*a7f0*/  SYNCS.PHASECHK.TRANS64.TRYWAIT P0, [R6+URZ], R5 ;  /* 0x00000005060075a7 */ /* 0x001064000800017f */
[----:B-1----:R-:W-:Y:S05]  /*a800*/  @!P0 NANOSLEEP.SYNCS 0x989680 ;  /* 0x009896800000895d */ /* 0x002fea0003900000 */
[----:B------:R-:W1:Y:S02]  /*a810*/  @!P0 SYNCS.PHASECHK.TRANS64 P0, [R6+URZ], R5 ;  /* 0x00000005060085a7 */ /* 0x000e64000800007f */
[----:B-1----:R-:W-:Y:S05]  /*a820*/  @!P0 BRA `(.L_x_311) ;  /* 0xfffffffc00f08947 */ /* 0x002fea000383ffff */
[----:B------:R-:W-:Y:S05]  /*a830*/  BRA `(.L_x_325) ;  /* 0xfffffff800e07947 */ /* 0x000fea000383ffff */
.L_x_312:
[----:B-1----:R1:W2:Y:S02]  /*a840*/  SYNCS.PHASECHK.TRANS64.TRYWAIT P0, [R9+URZ], R4 ;  /* 0x00000004090075a7 */ /* 0x0022a4000800017f */
[----:B--2---:R-:W-:Y:S05]  /*a850*/  @!P0 NANOSLEEP.SYNCS 0x989680 ;  /* 0x009896800000895d */ /* 0x004fea0003900000 */
[----:B------:R-:W2:Y:S02]  /*a860*/  @!P0 SYNCS.PHASECHK.TRANS64 P0, [R9+URZ], R4 ;  /* 0x00000004090085a7 */ /* 0x000ea4000800007f */
[----:B--2---:R-:W-:Y:S05]  /*a870*/  @!P0 BRA `(.L_x_312) ;  /* 0xfffffffc00f08947 */ /* 0x004fea000383ffff */
[----:B------:R-:W-:Y:S05]  /*a880*/  BRA `(.L_x_326) ;  /* 0xfffffff800e87947 */ /* 0x000fea000383ffff */
.L_x_327:
[----:B------:R-:W-:-:S00]  /*a890*/  BRA `(.L_x_327) ;  /* 0xfffffffc00fc7947 */ /* 0x000fc0000383ffff */
[----:B------:R-:W-:-:S00]  /*a8a0*/  NOP ;  /* 0x0000000000007918 */ /* 0x000fc00000000000 */
        /* <DEDUP_REMOVED lines=13> */
.L_x_328:


//--------------------- .nv.global.init           --------------------------
	.section	.nv.global.init,"aw",@progbits
.nv.global.init:
	.type		$str$22,@object
	.size		$str$22,($str$23 - $str$22)
$str$22:
        /*0000*/ 	.byte	0x6b, 0x5f, 0x74, 0x69, 0x6c, 0x65, 0x5f, 0x63, 0x6f, 0x75, 0x6e, 0x74, 0x20, 0x3e, 0x3d, 0x20
        /*0010*/ 	.byte	0x31, 0x00
	.type		$str$23,@object
	.size		$str$23,(__unnamed_1 - $str$23)
$str$23:
        /*0012*/ 	.byte	0x2f, 0x74, 0x6d, 0x70, 0x2f, 0x63, 0x75, 0x74, 0x6c, 0x61, 0x73, 0x73, 0x5f, 0x73, 0x77, 0x65
        /*0022*/ 	.byte	0x65, 0x70, 0x5f, 0x73, 0x72, 0x63, 0x2f, 0x69, 0x6e, 0x63, 0x6c, 0x75, 0x64, 0x65, 0x2f, 0x63
        /*0032*/ 	.byte	0x75, 0x74, 0x6c, 0x61, 0x73, 0x73, 0x2f, 0x67, 0x65, 0x6d, 0x6d, 0x2f, 0x63, 0x6f, 0x6c, 0x6c
        /*0042*/ 	.byte	0x65, 0x63, 0x74, 0x69, 0x76, 0x65, 0x2f, 0x73, 0x6d, 0x39, 0x30, 0x5f, 0x6d, 0x6d, 0x61, 0x5f
        /*0052*/ 	.byte	0x74, 0x6d, 0x61, 0x5f, 0x67, 0x6d, 0x6d, 0x61, 0x5f, 0x73, 0x73, 0x5f, 0x77, 0x61, 0x72, 0x70
        /*0062*/ 	.byte	0x73, 0x70, 0x65, 0x63, 0x69, 0x61, 0x6c, 0x69, 0x7a, 0x65, 0x64, 0x2e, 0x68, 0x70, 0x70, 0x00
	.type		__unnamed_1,@object
	.size		__unnamed_1,(.L_0 - __unnamed_1)
__unnamed_1:
        /*0072*/ 	.byte	0x76, 0x6f, 0x69, 0x64, 0x20, 0x63, 0x75, 0x74, 0x6c, 0x61, 0x73, 0x73, 0x3a, 0x3a, 0x67, 0x65
        /* <DEDUP_REMOVED lines=175> */
        /*0b72*/ 	.byte	0x74, 0x79, 0x5d, 0x00
.L_0:


//--------------------- .nv.shared._ZN7cutlass13device_kernelINS_4gemm6kernel13GemmUniversalIN4cute5tupleIJiiiiEEENS1_10collective13CollectiveMmaINS1_34MainloopSm90TmaGmmaWarpSpecializedILi7ENS5_IJNS4_1CILi1EEESB_SB_EEENS1_35KernelTmaWarpSpecializedCooperativeEEENS5_IJNSA_ILi128EEENSA_ILi256EEENSA_ILi64EEEEEEfNS5_IJlSB_lEEEfSJ_NS4_8TiledMMAINS4_8MMA_AtomIJNS4_4SM904GMMA30MMA_64x256x8_F32TF32TF32_SS_TNILNSN_7ScaleInE1ELSP_1EEEEEENS4_6LayoutINS5_IJNSA_ILi2EEESB_SB_EEENS5_IJSB_NSA_ILi0EEESV_EEEEENS5_IJNS4_10UnderscoreESY_SY_EEEEENS4_13SM90_TMA_LOADENS4_14ComposedLayoutINS4_7SwizzleILi3ELi4ELi3EEENS4_18smem_ptr_flag_bitsILi32EEENSS_INS5_IJNSA_ILi8EEENSA_ILi32EEEEEENS5_IJS18_SB_EEEEEEEvNS4_8identityES11_S1C_vS1D_EENS_8epilogue10collective6detail29Sm90TmaWarpSpecializedAdapterINS1G_15DefaultEpilogueIfSJ_SJ_NS1F_6thread17LinearCombinationIfLi1EffLNS1K_9ScaleType4KindE0ELNS_15FloatRoundStyleE2EfEENS1_15EpilogueDefaultEEEEEvvEEEEvNT_6ParamsE --------------------------
	.section	.nv.shared._ZN7cutlass13device_kernelINS_4gemm6kernel13GemmUniversalIN4cute5tupleIJiiiiEEENS1_10collective13CollectiveMmaINS1_34MainloopSm90TmaGmmaWarpSpecializedILi7ENS5_IJNS4_1CILi1EEESB_SB_EEENS1_35KernelTmaWarpSpecializedCooperativeEEENS5_IJNSA_ILi128EEENSA_ILi256EEENSA_ILi64EEEEEEfNS5_IJlSB_lEEEfSJ_NS4_8TiledMMAINS4_8MMA_AtomIJNS4_4SM904GMMA30MMA_64x256x8_F32TF32TF32_SS_TNILNSN_7ScaleInE1ELSP_1EEEEEENS4_6LayoutINS5_IJNSA_ILi2EEESB_SB_EEENS5_IJSB_NSA_ILi0EEESV_EEEEENS5_IJNS4_10UnderscoreESY_SY_EEEEENS4_13SM90_TMA_LOADENS4_14ComposedLayoutINS4_7SwizzleILi3ELi4ELi3EEENS4_18smem_ptr_flag_bitsILi32EEENSS_INS5_IJNSA_ILi8EEENSA_ILi32EEEEEENS5_IJS18_SB_EEEEEEEvNS4_8identityES11_S1C_vS1D_EENS_8epilogue10collective6detail29Sm90TmaWarpSpecializedAdapterINS1G_15DefaultEpilogueIfSJ_SJ_NS1F_6thread17LinearCombinationIfLi1EffLNS1K_9ScaleType4KindE0ELNS_15FloatRoundStyleE2EfEENS1_15EpilogueDefaultEEEEEvvEEEEvNT_6ParamsE,"aw",@nobits
	.sectionflags	@""
	.align	16
	.zero		1024


//--------------------- .nv.shared.reserved.0     --------------------------
	.section	.nv.shared.reserved.0,"aw",@nobits
	.weak		__nv_reservedSMEM_offset_0_alias
	.size		__nv_reservedSMEM_offset_0_alias, 0, 0
	.other		__nv_reservedSMEM_offset_0_alias,@"STO_CUDA_RESERVED_SHARED STV_DEFAULT"
__nv_reservedSMEM_offset_0_alias:
	.zero		0


//--------------------- .nv.global                --------------------------
	.section	.nv.global,"aw",@nobits
.nv.global:
	.type		_ZN40_INTERNAL_34d4279d_4_k_cu_cf0a0662_270964cute1_E,@object
	.size		_ZN40_INTERNAL_34d4279d_4_k_cu_cf0a0662_270964cute1_E,(_ZN40_INTERNAL_34d4279d_4_k_cu_cf0a0662_270964cuda3std3__45__cpo6cbeginE - _ZN40_INTERNAL_34d4279d_4_k_cu_cf0a0662_270964cute1_E)
_ZN40_INTERNAL_34d4279d_4_k_cu_cf0a0662_270964cute1_E:
	.zero		1
	.type		_ZN40_INTERNAL_34d4279d_4_k_cu_cf0a0662_270964cuda3std3__45__cpo6cbeginE,@object
	.size		_ZN40_INTERNAL_34d4279d_4_k_cu_cf0a0662_270964cuda3std3__45__cpo6cbeginE,(_ZN40_INTERNAL_34d4279d_4_k_cu_cf0a0662_270964cuda3std3__48in_placeE - _ZN40_INTERNAL_34d4279d_4_k_cu_cf0a0662_270964cuda3std3__45__cpo6cbeginE)
_ZN40_INTERNAL_34d4279d_4_k_cu_cf0a0662_270964cuda3std3__45__cpo6cbeginE:
	.zero		1
	.type		_ZN40_INTERNAL_34d4279d_4_k_cu_cf0a0662_270964cuda3std3__48in_placeE,@object
	.size		_ZN40_INTERNAL_34d4279d_4_k_cu_cf0a0662_270964cuda3std3__48in_placeE,(_ZN40_INTERNAL_34d4279d_4_k_cu_cf0a0662_270964cuda3std6ranges3__45__cpo9iter_moveE - _ZN40_INTERNAL_34d4279d_4_k_cu_cf0a0662_270964cuda3std3__48in_placeE)
_ZN40_INTERNAL_34d4279d_4_k_cu_cf0a0662_270964cuda3std3__48in_placeE:
	.zero		1
	.type		_ZN40_INTERNAL_34d4279d_4_k_cu_cf0a0662_270964cuda3std6ranges3__45__cpo9iter_moveE,@object
	.size		_ZN40_INTERNAL_34d4279d_4_k_cu_cf0a0662_270964cuda3std6ranges3__45__cpo9iter_moveE,(_ZN40_INTERNAL_34d4279d_4_k_cu_cf0a0662_270964cuda3std3__45__cpo5beginE - _ZN40_INTERNAL_34d4279d_4_k_cu_cf0a0662_270964cuda3std6ranges3__45__cpo9iter_moveE)
_ZN40_INTERNAL_34d4279d_4_k_cu_cf0a0662_270964cuda3std6ranges3__45__cpo9iter_moveE:
	.zero		1
	.type		_ZN40_INTERNAL_34d4279d_4_k_cu_cf0a0662_270964cuda3std3__45__cpo5beginE,@object
	.size		_ZN40_INTERNAL_34d4279d_4_k_cu_cf0a0662_270964cuda3std3__45__cpo5beginE,(_ZN40_INTERNAL_34d4279d_4_k_cu_cf0a0662_270964cuda3std3__442_GLOBAL__N__34d4279d_4_k_cu_cf0a0662_270966ignoreE - _ZN40_INTERNAL_34d4279d_4_k_cu_cf0a0662_270964cuda3std3__45__cpo5beginE)
_ZN40_INTERNAL_34d4279d_4_k_cu_cf0a0662_270964cuda3std3__45__cpo5beginE:
	.zero		1
	.type		_ZN40_INTERNAL_34d4279d_4_k_cu_cf0a0662_270964cuda3std3__442_GLOBAL__N__34d4279d_4_k_cu_cf0a0662_270966ignoreE,@object
	.size		_ZN40_INTERNAL_34d4279d_4_k_cu_cf0a0662_270964cuda3std3__442_GLOBAL__N__34d4279d_4_k_cu_cf0a0662_270966ignoreE,(_ZN40_INTERNAL_34d4279d_4_k_cu_cf0a0662_270964cute7productE - _ZN40_INTERNAL_34d4279d_4_k_cu_cf0a0662_270964cuda3std3__442_GLOBAL__N__34d4279d_4_k_cu_cf0a0662_270966ignoreE)
_ZN40_INTERNAL_34d4279d_4_k_cu_cf0a0662_270964cuda3std3__442_GLOBAL__N__34d4279d_4_k_cu_cf0a0662_270966ignoreE:
	.zero		1
	.type		_ZN40_INTERNAL_34d4279d_4_k_cu_cf0a0662_270964cute7productE,@object
	.size		_ZN40_INTERNAL_34d4279d_4_k_cu_cf0a0662_270964cute7productE,(_ZN40_INTERNAL_34d4279d_4_k_cu_cf0a0662_270964cuda3std3__45__cpo3endE - _ZN40_INTERNAL_34d4279d_4_k_cu_cf0a0662_270964cute7productE)
_ZN40_INTERNAL_34d4279d_4_k_cu_cf0a0662_270964cute7productE:
	.zero		1
	.type		_ZN40_INTERNAL_34d4279d_4_k_cu_cf0a0662_270964cuda3std3__45__cpo3endE,@object
	.size		_ZN40_INTERNAL_34d4279d_4_k_cu_cf0a0662_270964cuda3std3__45__cpo3endE,(_ZN40_INTERNAL_34d4279d_4_k_cu_cf0a0662_270964cuda3std3__419piecewise_constructE - _ZN40_INTERNAL_34d4279d_4_k_cu_cf0a0662_270964cuda3std3__45__cpo3endE)
_ZN40_INTERNAL_34d4279d_4_k_cu_cf0a0662_270964cuda3std3__45__cpo3endE:
	.zero		1
	.type		_ZN40_INTERNAL_34d4279d_4_k_cu_cf0a0662_270964cuda3std3__419piecewise_constructE,@object
	.size		_ZN40_INTERNAL_34d4279d_4_k_cu_cf0a0662_270964cuda3std3__419piecewise_constructE,(_ZN40_INTERNAL_34d4279d_4_k_cu_cf0a0662_270964cuda3std3__45__cpo4cendE - _ZN40_INTERNAL_34d4279d_4_k_cu_cf0a0662_270964cuda3std3__419piecewise_constructE)
_ZN40_INTERNAL_34d4279d_4_k_cu_cf0a0662_270964cuda3std3__419piecewise_constructE:
	.zero		1
	.type		_ZN40_INTERNAL_34d4279d_4_k_cu_cf0a0662_270964cuda3std3__45__cpo4cendE,@object
	.size		_ZN40_INTERNAL_34d4279d_4_k_cu_cf0a0662_270964cuda3std3__45__cpo4cendE,(_ZN40_INTERNAL_34d4279d_4_k_cu_cf0a0662_270964cuda3std6ranges3__45__cpo4swapE - _ZN40_INTERNAL_34d4279d_4_k_cu_cf0a0662_270964cuda3std3__45__cpo4cendE)
_ZN40_INTERNAL_34d4279d_4_k_cu_cf0a0662_270964cuda3std3__45__cpo4cendE:
	.zero		1
	.type		_ZN40_INTERNAL_34d4279d_4_k_cu_cf0a0662_270964cuda3std6ranges3__45__cpo4swapE,@object
	.size		_ZN40_INTERNAL_34d4279d_4_k_cu_cf0a0662_270964cuda3std6ranges3__45__cpo4swapE,(.L_8 - _ZN40_INTERNAL_34d4279d_4_k_cu_cf0a0662_270964cuda3std6ranges3__45__cpo4swapE)
_ZN40_INTERNAL_34d4279d_4_k_cu_cf0a0662_270964cuda3std6ranges3__45__cpo4swapE:
	.zero		1
.L_8:


//--------------------- .nv.constant0._ZN7cutlass13device_kernelINS_4gemm6kernel13GemmUniversalIN4cute5tupleIJiiiiEEENS1_10collective13CollectiveMmaINS1_34MainloopSm90TmaGmmaWarpSpecializedILi7ENS5_IJNS4_1CILi1EEESB_SB_EEENS1_35KernelTmaWarpSpecializedCooperativeEEENS5_IJNSA_ILi128EEENSA_ILi256EEENSA_ILi64EEEEEEfNS5_IJlSB_lEEEfSJ_NS4_8TiledMMAINS4_8MMA_AtomIJNS4_4SM904GMMA30MMA_64x256x8_F32TF32TF32_SS_TNILNSN_7ScaleInE1ELSP_1EEEEEENS4_6LayoutINS5_IJNSA_ILi2EEESB_SB_EEENS5_IJSB_NSA_ILi0EEESV_EEEEENS5_IJNS4_10UnderscoreESY_SY_EEEEENS4_13SM90_TMA_LOADENS4_14ComposedLayoutINS4_7SwizzleILi3ELi4ELi3EEENS4_18smem_ptr_flag_bitsILi32EEENSS_INS5_IJNSA_ILi8EEENSA_ILi32EEEEEENS5_IJS18_SB_EEEEEEEvNS4_8identityES11_S1C_vS1D_EENS_8epilogue10collective6detail29Sm90TmaWarpSpecializedAdapterINS1G_15DefaultEpilogueIfSJ_SJ_NS1F_6thread17LinearCombinationIfLi1EffLNS1K_9ScaleType4KindE0ELNS_15FloatRoundStyleE2EfEENS1_15EpilogueDefaultEEEEEvvEEEEvNT_6ParamsE --------------------------
	.section	.nv.constant0._ZN7cutlass13device_kernelINS_4gemm6kernel13GemmUniversalIN4cute5tupleIJiiiiEEENS1_10collective13CollectiveMmaINS1_34MainloopSm90TmaGmmaWarpSpecializedILi7ENS5_IJNS4_1CILi1EEESB_SB_EEENS1_35KernelTmaWarpSpecializedCooperativeEEENS5_IJNSA_ILi128EEENSA_ILi256EEENSA_ILi64EEEEEEfNS5_IJlSB_lEEEfSJ_NS4_8TiledMMAINS4_8MMA_AtomIJNS4_4SM904GMMA30MMA_64x256x8_F32TF32TF32_SS_TNILNSN_7ScaleInE1ELSP_1EEEEEENS4_6LayoutINS5_IJNSA_ILi2EEESB_SB_EEENS5_IJSB_NSA_ILi0EEESV_EEEEENS5_IJNS4_10UnderscoreESY_SY_EEEEENS4_13SM90_TMA_LOADENS4_14ComposedLayoutINS4_7SwizzleILi3ELi4ELi3EEENS4_18smem_ptr_flag_bitsILi32EEENSS_INS5_IJNSA_ILi8EEENSA_ILi32EEEEEENS5_IJS18_SB_EEEEEEEvNS4_8identityES11_S1C_vS1D_EENS_8epilogue10collective6detail29Sm90TmaWarpSpecializedAdapterINS1G_15DefaultEpilogueIfSJ_SJ_NS1F_6thread17LinearCombinationIfLi1EffLNS1K_9ScaleType4KindE0ELNS_15FloatRoundStyleE2EfEENS1_15EpilogueDefaultEEEEEvvEEEEvNT_6ParamsE,"a",@progbits
	.sectionflags	@""
	.align	4
.nv.constant0._ZN7cutlass13device_kernelINS_4gemm6kernel13GemmUniversalIN4cute5tupleIJiiiiEEENS1_10collective13CollectiveMmaINS1_34MainloopSm90TmaGmmaWarpSpecializedILi7ENS5_IJNS4_1CILi1EEESB_SB_EEENS1_35KernelTmaWarpSpecializedCooperativeEEENS5_IJNSA_ILi128EEENSA_ILi256EEENSA_ILi64EEEEEEfNS5_IJlSB_lEEEfSJ_NS4_8TiledMMAINS4_8MMA_AtomIJNS4_4SM904GMMA30MMA_64x256x8_F32TF32TF32_SS_TNILNSN_7ScaleInE1ELSP_1EEEEEENS4_6LayoutINS5_IJNSA_ILi2EEESB_SB_EEENS5_IJSB_NSA_ILi0EEESV_EEEEENS5_IJNS4_10UnderscoreESY_SY_EEEEENS4_13SM90_TMA_LOADENS4_14ComposedLayoutINS4_7SwizzleILi3ELi4ELi3EEENS4_18smem_ptr_flag_bitsILi32EEENSS_INS5_IJNSA_ILi8EEENSA_ILi32EEEEEENS5_IJS18_SB_EEEEEEEvNS4_8identityES11_S1C_vS1D_EENS_8epilogue10collective6detail29Sm90TmaWarpSpecializedAdapterINS1G_15DefaultEpilogueIfSJ_SJ_NS1F_6thread17LinearCombinationIfLi1EffLNS1K_9ScaleType4KindE0ELNS_15FloatRoundStyleE2EfEENS1_15EpilogueDefaultEEEEEvvEEEEvNT_6ParamsE:
	.zero		1664


//--------------------- SYMBOLS --------------------------

	.type		.nv.reservedSmem.offset0,@object
	.size		.nv.reservedSmem.offset0,0x4
	.type		__assertfail,@function
